//
// Generated by NVIDIA NVVM Compiler
//
// Compiler Build ID: CL-36424714
// Cuda compilation tools, release 13.0, V13.0.88
// Based on NVVM 20.0.0
//

.version 9.0
.target sm_100
.address_size 64

	// .globl	process_image
.global .align 4 .b8 __cudart_i2opi_f[24] = {65, 144, 67, 60, 153, 149, 98, 219, 192, 221, 52, 245, 209, 87, 39, 252, 41, 21, 68, 78, 110, 131, 249, 162};

.visible .entry process_image(
	.param .u64 .ptr .align 1 process_image_param_0,
	.param .u32 process_image_param_1,
	.param .u32 process_image_param_2,
	.param .u64 .ptr .align 1 process_image_param_3,
	.param .u64 .ptr .align 1 process_image_param_4,
	.param .u32 process_image_param_5,
	.param .u32 process_image_param_6,
	.param .u32 process_image_param_7,
	.param .u32 process_image_param_8
)
{
	.local .align 4 .b8 	__local_depot0[28];
	.reg .b64 	%SP;
	.reg .b64 	%SPL;
	.reg .pred 	%p<119>;
	.reg .b32 	%r<330>;
	.reg .b32 	%f<248>;
	.reg .b64 	%rd<147>;
	.reg .b64 	%fd<23>;

	mov.u64 	%SPL, __local_depot0;
	ld.param.u64 	%rd53, [process_image_param_0];
	ld.param.u32 	%r117, [process_image_param_1];
	ld.param.u32 	%r118, [process_image_param_2];
	ld.param.u64 	%rd54, [process_image_param_3];
	ld.param.u64 	%rd55, [process_image_param_4];
	ld.param.u32 	%r119, [process_image_param_5];
	ld.param.u32 	%r120, [process_image_param_6];
	ld.param.u32 	%r121, [process_image_param_7];
	ld.param.u32 	%r122, [process_image_param_8];
	cvta.to.global.u64 	%rd1, %rd55;
	cvta.to.global.u64 	%rd56, %rd54;
	cvta.to.global.u64 	%rd57, %rd53;
	add.u64 	%rd2, %SPL, 0;
	mov.u32 	%r123, %ctaid.x;
	mov.u32 	%r124, %ntid.x;
	mov.u32 	%r125, %tid.x;
	mad.lo.s32 	%r1, %r123, %r124, %r125;
	mov.u32 	%r126, %ctaid.y;
	mov.u32 	%r127, %ntid.y;
	mov.u32 	%r128, %tid.y;
	mad.lo.s32 	%r2, %r126, %r127, %r128;
	mov.u32 	%r129, %ctaid.z;
	mul.lo.s32 	%r130, %r129, 7;
	mul.wide.u32 	%rd59, %r130, 4;
	add.s64 	%rd3, %rd56, %rd59;
	mad.lo.s32 	%r131, %r118, %r129, %r2;
	mad.lo.s32 	%r132, %r131, %r117, %r1;
	mul.wide.s32 	%rd60, %r132, 4;
	add.s64 	%rd61, %rd57, %rd60;
	ld.global.u32 	%r133, [%rd61];
	setp.lt.s32 	%p1, %r133, 10;
	setp.ge.s32 	%p2, %r1, %r117;
	setp.ge.s32 	%p3, %r2, %r118;
	or.pred  	%p4, %p2, %p3;
	or.pred  	%p5, %p4, %p1;
	@%p5 bra 	$L__BB0_67;
	ld.global.u32 	%r134, [%rd3+24];
	ld.global.u32 	%r135, [%rd3+20];
	cvt.rn.f32.s32 	%f48, %r135;
	mul.f32 	%f1, %f48, 0f3C8EFA35;
	ld.global.u32 	%r136, [%rd3+16];
	cvt.rn.f32.s32 	%f49, %r136;
	mul.f32 	%f2, %f49, 0f3C8EFA35;
	ld.global.u32 	%r137, [%rd3+12];
	cvt.rn.f32.s32 	%f50, %r137;
	mul.f32 	%f3, %f50, 0f3C8EFA35;
	ld.global.u32 	%r3, [%rd3+8];
	ld.global.u32 	%r4, [%rd3+4];
	ld.global.u32 	%r5, [%rd3];
	cvt.rn.f32.s32 	%f51, %r134;
	mul.f32 	%f52, %f51, 0f3C8EFA35;
	mul.f32 	%f4, %f52, 0f3F000000;
	mul.f32 	%f53, %f4, 0f3F22F983;
	cvt.rni.s32.f32 	%r304, %f53;
	cvt.rn.f32.s32 	%f54, %r304;
	fma.rn.f32 	%f55, %f54, 0fBFC90FDA, %f4;
	fma.rn.f32 	%f56, %f54, 0fB3A22168, %f55;
	fma.rn.f32 	%f241, %f54, 0fA7C234C5, %f56;
	abs.f32 	%f6, %f4;
	setp.ltu.f32 	%p6, %f6, 0f47CE4780;
	@%p6 bra 	$L__BB0_9;
	setp.neu.f32 	%p7, %f6, 0f7F800000;
	@%p7 bra 	$L__BB0_4;
	mov.f32 	%f59, 0f00000000;
	mul.rn.f32 	%f241, %f4, %f59;
	mov.b32 	%r304, 0;
	bra.uni 	$L__BB0_9;
$L__BB0_4:
	mov.b32 	%r7, %f4;
	shl.b32 	%r139, %r7, 8;
	or.b32  	%r8, %r139, -2147483648;
	mov.b64 	%rd128, 0;
	mov.b32 	%r301, 0;
	mov.u64 	%rd126, __cudart_i2opi_f;
	mov.u64 	%rd127, %rd2;
$L__BB0_5:
	.pragma "nounroll";
	ld.global.nc.u32 	%r140, [%rd126];
	mad.wide.u32 	%rd64, %r140, %r8, %rd128;
	shr.u64 	%rd128, %rd64, 32;
	st.local.u32 	[%rd127], %rd64;
	add.s32 	%r301, %r301, 1;
	add.s64 	%rd127, %rd127, 4;
	add.s64 	%rd126, %rd126, 4;
	setp.ne.s32 	%p8, %r301, 6;
	@%p8 bra 	$L__BB0_5;
	shr.u32 	%r141, %r7, 23;
	st.local.u32 	[%rd2+24], %rd128;
	and.b32  	%r11, %r141, 31;
	and.b32  	%r142, %r141, 224;
	add.s32 	%r143, %r142, -128;
	shr.u32 	%r144, %r143, 5;
	mul.wide.u32 	%rd65, %r144, 4;
	sub.s64 	%rd10, %rd2, %rd65;
	ld.local.u32 	%r302, [%rd10+24];
	ld.local.u32 	%r303, [%rd10+20];
	setp.eq.s32 	%p9, %r11, 0;
	@%p9 bra 	$L__BB0_8;
	shf.l.wrap.b32 	%r302, %r303, %r302, %r11;
	ld.local.u32 	%r145, [%rd10+16];
	shf.l.wrap.b32 	%r303, %r145, %r303, %r11;
$L__BB0_8:
	shr.u32 	%r146, %r302, 30;
	shf.l.wrap.b32 	%r147, %r303, %r302, 2;
	shl.b32 	%r148, %r303, 2;
	shr.u32 	%r149, %r147, 31;
	add.s32 	%r150, %r149, %r146;
	neg.s32 	%r151, %r150;
	setp.lt.s32 	%p10, %r7, 0;
	selp.b32 	%r304, %r151, %r150, %p10;
	xor.b32  	%r152, %r147, %r7;
	shr.s32 	%r153, %r147, 31;
	xor.b32  	%r154, %r153, %r147;
	xor.b32  	%r155, %r153, %r148;
	cvt.u64.u32 	%rd66, %r154;
	shl.b64 	%rd67, %rd66, 32;
	cvt.u64.u32 	%rd68, %r155;
	or.b64  	%rd69, %rd67, %rd68;
	cvt.rn.f64.s64 	%fd1, %rd69;
	mul.f64 	%fd2, %fd1, 0d3BF921FB54442D19;
	cvt.rn.f32.f64 	%f57, %fd2;
	neg.f32 	%f58, %f57;
	setp.lt.s32 	%p11, %r152, 0;
	selp.f32 	%f241, %f58, %f57, %p11;
$L__BB0_9:
	mul.f32 	%f60, %f241, %f241;
	fma.rn.f32 	%f61, %f60, 0f3C190000, 0f3B560000;
	fma.rn.f32 	%f62, %f61, %f60, 0f3CC70000;
	fma.rn.f32 	%f63, %f62, %f60, 0f3D5B0000;
	fma.rn.f32 	%f64, %f63, %f60, 0f3E089438;
	fma.rn.f32 	%f65, %f64, %f60, 0f3EAAAA88;
	mul.rn.f32 	%f66, %f60, %f241;
	fma.rn.f32 	%f67, %f65, %f66, %f241;
	abs.f32 	%f68, %f241;
	setp.eq.f32 	%p12, %f68, 0f3A00B43C;
	selp.f32 	%f69, %f241, %f67, %p12;
	and.b32  	%r157, %r304, 1;
	setp.eq.b32 	%p13, %r157, 1;
	neg.f32 	%f70, %f69;
	rcp.approx.ftz.f32 	%f71, %f70;
	selp.f32 	%f72, %f71, %f69, %p13;
	cvt.rn.f64.s32 	%fd3, %r1;
	add.f64 	%fd4, %fd3, 0d3FE0000000000000;
	cvt.rn.f64.s32 	%fd5, %r117;
	div.rn.f64 	%fd6, %fd4, %fd5;
	cvt.rn.f32.f64 	%f73, %fd6;
	cvt.rn.f64.u32 	%fd7, %r2;
	add.f64 	%fd8, %fd7, 0d3FE0000000000000;
	cvt.rn.f64.u32 	%fd9, %r118;
	div.rn.f64 	%fd10, %fd8, %fd9;
	cvt.rn.f32.f64 	%f74, %fd10;
	fma.rn.f32 	%f75, %f73, 0f40000000, 0fBF800000;
	cvt.rn.f32.u32 	%f76, %r118;
	cvt.rn.f32.s32 	%f77, %r117;
	div.rn.f32 	%f78, %f77, %f76;
	mul.f32 	%f79, %f78, %f75;
	mul.f32 	%f10, %f79, %f72;
	add.f32 	%f80, %f74, %f74;
	mov.f32 	%f81, 0f3F800000;
	sub.f32 	%f82, %f81, %f80;
	mul.f32 	%f11, %f82, %f72;
	mul.f32 	%f83, %f3, 0f3F22F983;
	cvt.rni.s32.f32 	%r312, %f83;
	cvt.rn.f32.s32 	%f84, %r312;
	fma.rn.f32 	%f85, %f84, 0fBFC90FDA, %f3;
	fma.rn.f32 	%f86, %f84, 0fB3A22168, %f85;
	fma.rn.f32 	%f243, %f84, 0fA7C234C5, %f86;
	abs.f32 	%f13, %f3;
	setp.ltu.f32 	%p14, %f13, 0f47CE4780;
	mov.u32 	%r308, %r312;
	mov.f32 	%f242, %f243;
	@%p14 bra 	$L__BB0_17;
	setp.neu.f32 	%p15, %f13, 0f7F800000;
	@%p15 bra 	$L__BB0_12;
	mov.f32 	%f89, 0f00000000;
	mul.rn.f32 	%f242, %f3, %f89;
	mov.b32 	%r308, 0;
	bra.uni 	$L__BB0_17;
$L__BB0_12:
	mov.b32 	%r21, %f3;
	shl.b32 	%r159, %r21, 8;
	or.b32  	%r22, %r159, -2147483648;
	mov.b64 	%rd131, 0;
	mov.b32 	%r305, 0;
	mov.u64 	%rd129, __cudart_i2opi_f;
	mov.u64 	%rd130, %rd2;
$L__BB0_13:
	.pragma "nounroll";
	ld.global.nc.u32 	%r160, [%rd129];
	mad.wide.u32 	%rd72, %r160, %r22, %rd131;
	shr.u64 	%rd131, %rd72, 32;
	st.local.u32 	[%rd130], %rd72;
	add.s32 	%r305, %r305, 1;
	add.s64 	%rd130, %rd130, 4;
	add.s64 	%rd129, %rd129, 4;
	setp.ne.s32 	%p16, %r305, 6;
	@%p16 bra 	$L__BB0_13;
	shr.u32 	%r161, %r21, 23;
	st.local.u32 	[%rd2+24], %rd131;
	and.b32  	%r25, %r161, 31;
	and.b32  	%r162, %r161, 224;
	add.s32 	%r163, %r162, -128;
	shr.u32 	%r164, %r163, 5;
	mul.wide.u32 	%rd73, %r164, 4;
	sub.s64 	%rd17, %rd2, %rd73;
	ld.local.u32 	%r306, [%rd17+24];
	ld.local.u32 	%r307, [%rd17+20];
	setp.eq.s32 	%p17, %r25, 0;
	@%p17 bra 	$L__BB0_16;
	shf.l.wrap.b32 	%r306, %r307, %r306, %r25;
	ld.local.u32 	%r165, [%rd17+16];
	shf.l.wrap.b32 	%r307, %r165, %r307, %r25;
$L__BB0_16:
	shr.u32 	%r166, %r306, 30;
	shf.l.wrap.b32 	%r167, %r307, %r306, 2;
	shl.b32 	%r168, %r307, 2;
	shr.u32 	%r169, %r167, 31;
	add.s32 	%r170, %r169, %r166;
	neg.s32 	%r171, %r170;
	setp.lt.s32 	%p18, %r21, 0;
	selp.b32 	%r308, %r171, %r170, %p18;
	xor.b32  	%r172, %r167, %r21;
	shr.s32 	%r173, %r167, 31;
	xor.b32  	%r174, %r173, %r167;
	xor.b32  	%r175, %r173, %r168;
	cvt.u64.u32 	%rd74, %r174;
	shl.b64 	%rd75, %rd74, 32;
	cvt.u64.u32 	%rd76, %r175;
	or.b64  	%rd77, %rd75, %rd76;
	cvt.rn.f64.s64 	%fd11, %rd77;
	mul.f64 	%fd12, %fd11, 0d3BF921FB54442D19;
	cvt.rn.f32.f64 	%f87, %fd12;
	neg.f32 	%f88, %f87;
	setp.lt.s32 	%p19, %r172, 0;
	selp.f32 	%f242, %f88, %f87, %p19;
$L__BB0_17:
	setp.ltu.f32 	%p20, %f13, 0f47CE4780;
	add.s32 	%r177, %r308, 1;
	mul.rn.f32 	%f90, %f242, %f242;
	and.b32  	%r178, %r308, 1;
	setp.eq.b32 	%p21, %r178, 1;
	selp.f32 	%f91, %f242, 0f3F800000, %p21;
	fma.rn.f32 	%f92, %f90, %f91, 0f00000000;
	fma.rn.f32 	%f93, %f90, 0f37CBAC00, 0fBAB607ED;
	selp.f32 	%f94, 0fB94D4153, %f93, %p21;
	selp.f32 	%f95, 0f3C0885E4, 0f3D2AAABB, %p21;
	fma.rn.f32 	%f96, %f94, %f90, %f95;
	selp.f32 	%f97, 0fBE2AAAA8, 0fBEFFFFFF, %p21;
	fma.rn.f32 	%f98, %f96, %f90, %f97;
	fma.rn.f32 	%f99, %f98, %f92, %f91;
	and.b32  	%r179, %r177, 2;
	setp.eq.s32 	%p22, %r179, 0;
	mov.f32 	%f100, 0f00000000;
	sub.f32 	%f101, %f100, %f99;
	selp.f32 	%f17, %f99, %f101, %p22;
	@%p20 bra 	$L__BB0_25;
	setp.neu.f32 	%p23, %f13, 0f7F800000;
	@%p23 bra 	$L__BB0_20;
	mov.f32 	%f104, 0f00000000;
	mul.rn.f32 	%f243, %f3, %f104;
	mov.b32 	%r312, 0;
	bra.uni 	$L__BB0_25;
$L__BB0_20:
	mov.b32 	%r34, %f3;
	shl.b32 	%r181, %r34, 8;
	or.b32  	%r35, %r181, -2147483648;
	mov.b64 	%rd134, 0;
	mov.b32 	%r309, 0;
	mov.u64 	%rd132, __cudart_i2opi_f;
	mov.u64 	%rd133, %rd2;
$L__BB0_21:
	.pragma "nounroll";
	ld.global.nc.u32 	%r182, [%rd132];
	mad.wide.u32 	%rd80, %r182, %r35, %rd134;
	shr.u64 	%rd134, %rd80, 32;
	st.local.u32 	[%rd133], %rd80;
	add.s32 	%r309, %r309, 1;
	add.s64 	%rd133, %rd133, 4;
	add.s64 	%rd132, %rd132, 4;
	setp.ne.s32 	%p24, %r309, 6;
	@%p24 bra 	$L__BB0_21;
	shr.u32 	%r183, %r34, 23;
	st.local.u32 	[%rd2+24], %rd134;
	and.b32  	%r38, %r183, 31;
	and.b32  	%r184, %r183, 224;
	add.s32 	%r185, %r184, -128;
	shr.u32 	%r186, %r185, 5;
	mul.wide.u32 	%rd81, %r186, 4;
	sub.s64 	%rd24, %rd2, %rd81;
	ld.local.u32 	%r310, [%rd24+24];
	ld.local.u32 	%r311, [%rd24+20];
	setp.eq.s32 	%p25, %r38, 0;
	@%p25 bra 	$L__BB0_24;
	shf.l.wrap.b32 	%r310, %r311, %r310, %r38;
	ld.local.u32 	%r187, [%rd24+16];
	shf.l.wrap.b32 	%r311, %r187, %r311, %r38;
$L__BB0_24:
	shr.u32 	%r188, %r310, 30;
	shf.l.wrap.b32 	%r189, %r311, %r310, 2;
	shl.b32 	%r190, %r311, 2;
	shr.u32 	%r191, %r189, 31;
	add.s32 	%r192, %r191, %r188;
	neg.s32 	%r193, %r192;
	setp.lt.s32 	%p26, %r34, 0;
	selp.b32 	%r312, %r193, %r192, %p26;
	xor.b32  	%r194, %r189, %r34;
	shr.s32 	%r195, %r189, 31;
	xor.b32  	%r196, %r195, %r189;
	xor.b32  	%r197, %r195, %r190;
	cvt.u64.u32 	%rd82, %r196;
	shl.b64 	%rd83, %rd82, 32;
	cvt.u64.u32 	%rd84, %r197;
	or.b64  	%rd85, %rd83, %rd84;
	cvt.rn.f64.s64 	%fd13, %rd85;
	mul.f64 	%fd14, %fd13, 0d3BF921FB54442D19;
	cvt.rn.f32.f64 	%f102, %fd14;
	neg.f32 	%f103, %f102;
	setp.lt.s32 	%p27, %r194, 0;
	selp.f32 	%f243, %f103, %f102, %p27;
$L__BB0_25:
	mul.rn.f32 	%f105, %f243, %f243;
	and.b32  	%r199, %r312, 1;
	setp.eq.b32 	%p28, %r199, 1;
	selp.f32 	%f106, 0f3F800000, %f243, %p28;
	fma.rn.f32 	%f107, %f105, %f106, 0f00000000;
	fma.rn.f32 	%f108, %f105, 0f37CBAC00, 0fBAB607ED;
	selp.f32 	%f109, %f108, 0fB94D4153, %p28;
	selp.f32 	%f110, 0f3D2AAABB, 0f3C0885E4, %p28;
	fma.rn.f32 	%f111, %f109, %f105, %f110;
	selp.f32 	%f112, 0fBEFFFFFF, 0fBE2AAAA8, %p28;
	fma.rn.f32 	%f113, %f111, %f105, %f112;
	fma.rn.f32 	%f114, %f113, %f107, %f106;
	and.b32  	%r200, %r312, 2;
	setp.eq.s32 	%p29, %r200, 0;
	mov.f32 	%f115, 0f00000000;
	sub.f32 	%f116, %f115, %f114;
	selp.f32 	%f21, %f114, %f116, %p29;
	mul.f32 	%f117, %f2, 0f3F22F983;
	cvt.rni.s32.f32 	%r320, %f117;
	cvt.rn.f32.s32 	%f118, %r320;
	fma.rn.f32 	%f119, %f118, 0fBFC90FDA, %f2;
	fma.rn.f32 	%f120, %f118, 0fB3A22168, %f119;
	fma.rn.f32 	%f245, %f118, 0fA7C234C5, %f120;
	abs.f32 	%f23, %f2;
	setp.ltu.f32 	%p30, %f23, 0f47CE4780;
	mov.u32 	%r316, %r320;
	mov.f32 	%f244, %f245;
	@%p30 bra 	$L__BB0_33;
	setp.neu.f32 	%p31, %f23, 0f7F800000;
	@%p31 bra 	$L__BB0_28;
	mov.f32 	%f123, 0f00000000;
	mul.rn.f32 	%f244, %f2, %f123;
	mov.b32 	%r316, 0;
	bra.uni 	$L__BB0_33;
$L__BB0_28:
	mov.b32 	%r48, %f2;
	shl.b32 	%r202, %r48, 8;
	or.b32  	%r49, %r202, -2147483648;
	mov.b64 	%rd137, 0;
	mov.b32 	%r313, 0;
	mov.u64 	%rd135, __cudart_i2opi_f;
	mov.u64 	%rd136, %rd2;
$L__BB0_29:
	.pragma "nounroll";
	ld.global.nc.u32 	%r203, [%rd135];
	mad.wide.u32 	%rd88, %r203, %r49, %rd137;
	shr.u64 	%rd137, %rd88, 32;
	st.local.u32 	[%rd136], %rd88;
	add.s32 	%r313, %r313, 1;
	add.s64 	%rd136, %rd136, 4;
	add.s64 	%rd135, %rd135, 4;
	setp.ne.s32 	%p32, %r313, 6;
	@%p32 bra 	$L__BB0_29;
	shr.u32 	%r204, %r48, 23;
	st.local.u32 	[%rd2+24], %rd137;
	and.b32  	%r52, %r204, 31;
	and.b32  	%r205, %r204, 224;
	add.s32 	%r206, %r205, -128;
	shr.u32 	%r207, %r206, 5;
	mul.wide.u32 	%rd89, %r207, 4;
	sub.s64 	%rd31, %rd2, %rd89;
	ld.local.u32 	%r314, [%rd31+24];
	ld.local.u32 	%r315, [%rd31+20];
	setp.eq.s32 	%p33, %r52, 0;
	@%p33 bra 	$L__BB0_32;
	shf.l.wrap.b32 	%r314, %r315, %r314, %r52;
	ld.local.u32 	%r208, [%rd31+16];
	shf.l.wrap.b32 	%r315, %r208, %r315, %r52;
$L__BB0_32:
	shr.u32 	%r209, %r314, 30;
	shf.l.wrap.b32 	%r210, %r315, %r314, 2;
	shl.b32 	%r211, %r315, 2;
	shr.u32 	%r212, %r210, 31;
	add.s32 	%r213, %r212, %r209;
	neg.s32 	%r214, %r213;
	setp.lt.s32 	%p34, %r48, 0;
	selp.b32 	%r316, %r214, %r213, %p34;
	xor.b32  	%r215, %r210, %r48;
	shr.s32 	%r216, %r210, 31;
	xor.b32  	%r217, %r216, %r210;
	xor.b32  	%r218, %r216, %r211;
	cvt.u64.u32 	%rd90, %r217;
	shl.b64 	%rd91, %rd90, 32;
	cvt.u64.u32 	%rd92, %r218;
	or.b64  	%rd93, %rd91, %rd92;
	cvt.rn.f64.s64 	%fd15, %rd93;
	mul.f64 	%fd16, %fd15, 0d3BF921FB54442D19;
	cvt.rn.f32.f64 	%f121, %fd16;
	neg.f32 	%f122, %f121;
	setp.lt.s32 	%p35, %r215, 0;
	selp.f32 	%f244, %f122, %f121, %p35;
$L__BB0_33:
	setp.ltu.f32 	%p36, %f23, 0f47CE4780;
	add.s32 	%r220, %r316, 1;
	mul.rn.f32 	%f124, %f244, %f244;
	and.b32  	%r221, %r316, 1;
	setp.eq.b32 	%p37, %r221, 1;
	selp.f32 	%f125, %f244, 0f3F800000, %p37;
	fma.rn.f32 	%f126, %f124, %f125, 0f00000000;
	fma.rn.f32 	%f127, %f124, 0f37CBAC00, 0fBAB607ED;
	selp.f32 	%f128, 0fB94D4153, %f127, %p37;
	selp.f32 	%f129, 0f3C0885E4, 0f3D2AAABB, %p37;
	fma.rn.f32 	%f130, %f128, %f124, %f129;
	selp.f32 	%f131, 0fBE2AAAA8, 0fBEFFFFFF, %p37;
	fma.rn.f32 	%f132, %f130, %f124, %f131;
	fma.rn.f32 	%f133, %f132, %f126, %f125;
	and.b32  	%r222, %r220, 2;
	setp.eq.s32 	%p38, %r222, 0;
	mov.f32 	%f134, 0f00000000;
	sub.f32 	%f135, %f134, %f133;
	selp.f32 	%f27, %f133, %f135, %p38;
	@%p36 bra 	$L__BB0_41;
	setp.neu.f32 	%p39, %f23, 0f7F800000;
	@%p39 bra 	$L__BB0_36;
	mov.f32 	%f138, 0f00000000;
	mul.rn.f32 	%f245, %f2, %f138;
	mov.b32 	%r320, 0;
	bra.uni 	$L__BB0_41;
$L__BB0_36:
	mov.b32 	%r61, %f2;
	shl.b32 	%r224, %r61, 8;
	or.b32  	%r62, %r224, -2147483648;
	mov.b64 	%rd140, 0;
	mov.b32 	%r317, 0;
	mov.u64 	%rd138, __cudart_i2opi_f;
	mov.u64 	%rd139, %rd2;
$L__BB0_37:
	.pragma "nounroll";
	ld.global.nc.u32 	%r225, [%rd138];
	mad.wide.u32 	%rd96, %r225, %r62, %rd140;
	shr.u64 	%rd140, %rd96, 32;
	st.local.u32 	[%rd139], %rd96;
	add.s32 	%r317, %r317, 1;
	add.s64 	%rd139, %rd139, 4;
	add.s64 	%rd138, %rd138, 4;
	setp.ne.s32 	%p40, %r317, 6;
	@%p40 bra 	$L__BB0_37;
	shr.u32 	%r226, %r61, 23;
	st.local.u32 	[%rd2+24], %rd140;
	and.b32  	%r65, %r226, 31;
	and.b32  	%r227, %r226, 224;
	add.s32 	%r228, %r227, -128;
	shr.u32 	%r229, %r228, 5;
	mul.wide.u32 	%rd97, %r229, 4;
	sub.s64 	%rd38, %rd2, %rd97;
	ld.local.u32 	%r318, [%rd38+24];
	ld.local.u32 	%r319, [%rd38+20];
	setp.eq.s32 	%p41, %r65, 0;
	@%p41 bra 	$L__BB0_40;
	shf.l.wrap.b32 	%r318, %r319, %r318, %r65;
	ld.local.u32 	%r230, [%rd38+16];
	shf.l.wrap.b32 	%r319, %r230, %r319, %r65;
$L__BB0_40:
	shr.u32 	%r231, %r318, 30;
	shf.l.wrap.b32 	%r232, %r319, %r318, 2;
	shl.b32 	%r233, %r319, 2;
	shr.u32 	%r234, %r232, 31;
	add.s32 	%r235, %r234, %r231;
	neg.s32 	%r236, %r235;
	setp.lt.s32 	%p42, %r61, 0;
	selp.b32 	%r320, %r236, %r235, %p42;
	xor.b32  	%r237, %r232, %r61;
	shr.s32 	%r238, %r232, 31;
	xor.b32  	%r239, %r238, %r232;
	xor.b32  	%r240, %r238, %r233;
	cvt.u64.u32 	%rd98, %r239;
	shl.b64 	%rd99, %rd98, 32;
	cvt.u64.u32 	%rd100, %r240;
	or.b64  	%rd101, %rd99, %rd100;
	cvt.rn.f64.s64 	%fd17, %rd101;
	mul.f64 	%fd18, %fd17, 0d3BF921FB54442D19;
	cvt.rn.f32.f64 	%f136, %fd18;
	neg.f32 	%f137, %f136;
	setp.lt.s32 	%p43, %r237, 0;
	selp.f32 	%f245, %f137, %f136, %p43;
$L__BB0_41:
	mul.rn.f32 	%f139, %f245, %f245;
	and.b32  	%r242, %r320, 1;
	setp.eq.b32 	%p44, %r242, 1;
	selp.f32 	%f140, 0f3F800000, %f245, %p44;
	fma.rn.f32 	%f141, %f139, %f140, 0f00000000;
	fma.rn.f32 	%f142, %f139, 0f37CBAC00, 0fBAB607ED;
	selp.f32 	%f143, %f142, 0fB94D4153, %p44;
	selp.f32 	%f144, 0f3D2AAABB, 0f3C0885E4, %p44;
	fma.rn.f32 	%f145, %f143, %f139, %f144;
	selp.f32 	%f146, 0fBEFFFFFF, 0fBE2AAAA8, %p44;
	fma.rn.f32 	%f147, %f145, %f139, %f146;
	fma.rn.f32 	%f148, %f147, %f141, %f140;
	and.b32  	%r243, %r320, 2;
	setp.eq.s32 	%p45, %r243, 0;
	mov.f32 	%f149, 0f00000000;
	sub.f32 	%f150, %f149, %f148;
	selp.f32 	%f31, %f148, %f150, %p45;
	mul.f32 	%f151, %f1, 0f3F22F983;
	cvt.rni.s32.f32 	%r328, %f151;
	cvt.rn.f32.s32 	%f152, %r328;
	fma.rn.f32 	%f153, %f152, 0fBFC90FDA, %f1;
	fma.rn.f32 	%f154, %f152, 0fB3A22168, %f153;
	fma.rn.f32 	%f247, %f152, 0fA7C234C5, %f154;
	abs.f32 	%f33, %f1;
	setp.ltu.f32 	%p46, %f33, 0f47CE4780;
	mov.u32 	%r324, %r328;
	mov.f32 	%f246, %f247;
	@%p46 bra 	$L__BB0_49;
	setp.neu.f32 	%p47, %f33, 0f7F800000;
	@%p47 bra 	$L__BB0_44;
	mov.f32 	%f157, 0f00000000;
	mul.rn.f32 	%f246, %f1, %f157;
	mov.b32 	%r324, 0;
	bra.uni 	$L__BB0_49;
$L__BB0_44:
	mov.b32 	%r75, %f1;
	mov.b64 	%rd143, 0;
	mov.b32 	%r321, 0;
	mov.u64 	%rd141, __cudart_i2opi_f;
	shl.b32 	%r246, %r75, 8;
	or.b32  	%r247, %r246, -2147483648;
	mov.u64 	%rd142, %rd2;
$L__BB0_45:
	.pragma "nounroll";
	ld.global.nc.u32 	%r245, [%rd141];
	mad.wide.u32 	%rd104, %r245, %r247, %rd143;
	shr.u64 	%rd143, %rd104, 32;
	st.local.u32 	[%rd142], %rd104;
	add.s32 	%r321, %r321, 1;
	add.s64 	%rd142, %rd142, 4;
	add.s64 	%rd141, %rd141, 4;
	setp.ne.s32 	%p48, %r321, 6;
	@%p48 bra 	$L__BB0_45;
	shr.u32 	%r248, %r75, 23;
	st.local.u32 	[%rd2+24], %rd143;
	and.b32  	%r78, %r248, 31;
	and.b32  	%r249, %r248, 224;
	add.s32 	%r250, %r249, -128;
	shr.u32 	%r251, %r250, 5;
	mul.wide.u32 	%rd105, %r251, 4;
	sub.s64 	%rd45, %rd2, %rd105;
	ld.local.u32 	%r322, [%rd45+24];
	ld.local.u32 	%r323, [%rd45+20];
	setp.eq.s32 	%p49, %r78, 0;
	@%p49 bra 	$L__BB0_48;
	shf.l.wrap.b32 	%r322, %r323, %r322, %r78;
	ld.local.u32 	%r252, [%rd45+16];
	shf.l.wrap.b32 	%r323, %r252, %r323, %r78;
$L__BB0_48:
	shr.u32 	%r253, %r322, 30;
	shf.l.wrap.b32 	%r254, %r323, %r322, 2;
	shl.b32 	%r255, %r323, 2;
	shr.u32 	%r256, %r254, 31;
	add.s32 	%r257, %r256, %r253;
	neg.s32 	%r258, %r257;
	setp.lt.s32 	%p50, %r75, 0;
	selp.b32 	%r324, %r258, %r257, %p50;
	xor.b32  	%r259, %r254, %r75;
	shr.s32 	%r260, %r254, 31;
	xor.b32  	%r261, %r260, %r254;
	xor.b32  	%r262, %r260, %r255;
	cvt.u64.u32 	%rd106, %r261;
	shl.b64 	%rd107, %rd106, 32;
	cvt.u64.u32 	%rd108, %r262;
	or.b64  	%rd109, %rd107, %rd108;
	cvt.rn.f64.s64 	%fd19, %rd109;
	mul.f64 	%fd20, %fd19, 0d3BF921FB54442D19;
	cvt.rn.f32.f64 	%f155, %fd20;
	neg.f32 	%f156, %f155;
	setp.lt.s32 	%p51, %r259, 0;
	selp.f32 	%f246, %f156, %f155, %p51;
$L__BB0_49:
	setp.ltu.f32 	%p52, %f33, 0f47CE4780;
	add.s32 	%r264, %r324, 1;
	mul.rn.f32 	%f158, %f246, %f246;
	and.b32  	%r265, %r324, 1;
	setp.eq.b32 	%p53, %r265, 1;
	selp.f32 	%f159, %f246, 0f3F800000, %p53;
	fma.rn.f32 	%f160, %f158, %f159, 0f00000000;
	fma.rn.f32 	%f161, %f158, 0f37CBAC00, 0fBAB607ED;
	selp.f32 	%f162, 0fB94D4153, %f161, %p53;
	selp.f32 	%f163, 0f3C0885E4, 0f3D2AAABB, %p53;
	fma.rn.f32 	%f164, %f162, %f158, %f163;
	selp.f32 	%f165, 0fBE2AAAA8, 0fBEFFFFFF, %p53;
	fma.rn.f32 	%f166, %f164, %f158, %f165;
	fma.rn.f32 	%f167, %f166, %f160, %f159;
	and.b32  	%r266, %r264, 2;
	setp.eq.s32 	%p54, %r266, 0;
	mov.f32 	%f168, 0f00000000;
	sub.f32 	%f169, %f168, %f167;
	selp.f32 	%f37, %f167, %f169, %p54;
	@%p52 bra 	$L__BB0_57;
	setp.neu.f32 	%p55, %f33, 0f7F800000;
	@%p55 bra 	$L__BB0_52;
	mov.f32 	%f172, 0f00000000;
	mul.rn.f32 	%f247, %f1, %f172;
	mov.b32 	%r328, 0;
	bra.uni 	$L__BB0_57;
$L__BB0_52:
	mov.b32 	%r87, %f1;
	shl.b32 	%r268, %r87, 8;
	or.b32  	%r88, %r268, -2147483648;
	mov.b64 	%rd146, 0;
	mov.b32 	%r325, 0;
	mov.u64 	%rd144, __cudart_i2opi_f;
	mov.u64 	%rd145, %rd2;
$L__BB0_53:
	.pragma "nounroll";
	ld.global.nc.u32 	%r269, [%rd144];
	mad.wide.u32 	%rd112, %r269, %r88, %rd146;
	shr.u64 	%rd146, %rd112, 32;
	st.local.u32 	[%rd145], %rd112;
	add.s32 	%r325, %r325, 1;
	add.s64 	%rd145, %rd145, 4;
	add.s64 	%rd144, %rd144, 4;
	setp.ne.s32 	%p56, %r325, 6;
	@%p56 bra 	$L__BB0_53;
	shr.u32 	%r270, %r87, 23;
	st.local.u32 	[%rd2+24], %rd146;
	and.b32  	%r91, %r270, 31;
	and.b32  	%r271, %r270, 224;
	add.s32 	%r272, %r271, -128;
	shr.u32 	%r273, %r272, 5;
	mul.wide.u32 	%rd113, %r273, 4;
	sub.s64 	%rd52, %rd2, %rd113;
	ld.local.u32 	%r326, [%rd52+24];
	ld.local.u32 	%r327, [%rd52+20];
	setp.eq.s32 	%p57, %r91, 0;
	@%p57 bra 	$L__BB0_56;
	shf.l.wrap.b32 	%r326, %r327, %r326, %r91;
	ld.local.u32 	%r274, [%rd52+16];
	shf.l.wrap.b32 	%r327, %r274, %r327, %r91;
$L__BB0_56:
	shr.u32 	%r275, %r326, 30;
	shf.l.wrap.b32 	%r276, %r327, %r326, 2;
	shl.b32 	%r277, %r327, 2;
	shr.u32 	%r278, %r276, 31;
	add.s32 	%r279, %r278, %r275;
	neg.s32 	%r280, %r279;
	setp.lt.s32 	%p58, %r87, 0;
	selp.b32 	%r328, %r280, %r279, %p58;
	xor.b32  	%r281, %r276, %r87;
	shr.s32 	%r282, %r276, 31;
	xor.b32  	%r283, %r282, %r276;
	xor.b32  	%r284, %r282, %r277;
	cvt.u64.u32 	%rd114, %r283;
	shl.b64 	%rd115, %rd114, 32;
	cvt.u64.u32 	%rd116, %r284;
	or.b64  	%rd117, %rd115, %rd116;
	cvt.rn.f64.s64 	%fd21, %rd117;
	mul.f64 	%fd22, %fd21, 0d3BF921FB54442D19;
	cvt.rn.f32.f64 	%f170, %fd22;
	neg.f32 	%f171, %f170;
	setp.lt.s32 	%p59, %r281, 0;
	selp.f32 	%f247, %f171, %f170, %p59;
$L__BB0_57:
	mul.rn.f32 	%f173, %f247, %f247;
	and.b32  	%r287, %r328, 1;
	setp.eq.b32 	%p60, %r287, 1;
	selp.f32 	%f174, 0f3F800000, %f247, %p60;
	fma.rn.f32 	%f175, %f173, %f174, 0f00000000;
	fma.rn.f32 	%f176, %f173, 0f37CBAC00, 0fBAB607ED;
	selp.f32 	%f177, %f176, 0fB94D4153, %p60;
	selp.f32 	%f178, 0f3D2AAABB, 0f3C0885E4, %p60;
	fma.rn.f32 	%f179, %f177, %f173, %f178;
	selp.f32 	%f180, 0fBEFFFFFF, 0fBE2AAAA8, %p60;
	fma.rn.f32 	%f181, %f179, %f173, %f180;
	fma.rn.f32 	%f182, %f181, %f175, %f174;
	and.b32  	%r288, %r328, 2;
	setp.eq.s32 	%p61, %r288, 0;
	mov.f32 	%f183, 0f00000000;
	sub.f32 	%f184, %f183, %f182;
	selp.f32 	%f185, %f182, %f184, %p61;
	mul.f32 	%f186, %f27, %f37;
	mul.f32 	%f187, %f21, %f31;
	fma.rn.f32 	%f188, %f187, %f185, %f186;
	mul.f32 	%f189, %f31, %f37;
	mul.f32 	%f190, %f21, %f189;
	mul.f32 	%f191, %f27, %f185;
	sub.f32 	%f192, %f190, %f191;
	mul.f32 	%f193, %f17, %f185;
	mul.f32 	%f194, %f17, %f37;
	mul.f32 	%f195, %f21, %f27;
	mul.f32 	%f196, %f195, %f185;
	sub.f32 	%f197, %f196, %f189;
	mul.f32 	%f198, %f31, %f185;
	fma.rn.f32 	%f199, %f21, %f186, %f198;
	mul.f32 	%f200, %f11, %f192;
	fma.rn.f32 	%f201, %f10, %f188, %f200;
	fma.rn.f32 	%f202, %f17, %f31, %f201;
	mul.f32 	%f203, %f10, %f193;
	fma.rn.f32 	%f204, %f11, %f194, %f203;
	sub.f32 	%f205, %f204, %f21;
	mul.f32 	%f206, %f11, %f199;
	fma.rn.f32 	%f207, %f10, %f197, %f206;
	fma.rn.f32 	%f208, %f17, %f27, %f207;
	mul.f32 	%f209, %f202, %f202;
	fma.rn.f32 	%f210, %f205, %f205, %f209;
	fma.rn.f32 	%f211, %f208, %f208, %f210;
	rsqrt.approx.f32 	%f212, %f211;
	mul.f32 	%f41, %f212, %f202;
	mul.f32 	%f42, %f212, %f205;
	mul.f32 	%f43, %f212, %f208;
	cvt.rn.f32.s32 	%f44, %r5;
	cvt.rn.f32.s32 	%f45, %r4;
	cvt.rn.f32.s32 	%f46, %r3;
	cvt.rn.f32.s32 	%f47, %r122;
	mov.b32 	%r329, 0;
$L__BB0_58:
	cvt.rn.f32.u32 	%f213, %r329;
	fma.rn.f32 	%f214, %f41, %f213, %f44;
	fma.rn.f32 	%f215, %f42, %f213, %f45;
	fma.rn.f32 	%f216, %f43, %f213, %f46;
	div.rn.f32 	%f217, %f214, %f47;
	cvt.rzi.s32.f32 	%r101, %f217;
	div.rn.f32 	%f218, %f215, %f47;
	cvt.rzi.s32.f32 	%r102, %f218;
	div.rn.f32 	%f219, %f216, %f47;
	cvt.rzi.s32.f32 	%r103, %f219;
	setp.gt.s32 	%p62, %r101, -1;
	setp.lt.s32 	%p63, %r101, %r119;
	and.pred  	%p64, %p62, %p63;
	setp.gt.s32 	%p65, %r102, -1;
	setp.lt.s32 	%p66, %r102, %r120;
	and.pred  	%p67, %p65, %p66;
	and.pred  	%p69, %p64, %p67;
	setp.gt.s32 	%p70, %r103, -1;
	setp.lt.s32 	%p71, %r103, %r121;
	and.pred  	%p72, %p70, %p71;
	and.pred  	%p74, %p69, %p72;
	not.pred 	%p75, %p74;
	@%p75 bra 	$L__BB0_60;
	mad.lo.s32 	%r289, %r101, %r120, %r102;
	mad.lo.s32 	%r290, %r289, %r121, %r103;
	mul.wide.s32 	%rd118, %r290, 4;
	add.s64 	%rd119, %rd1, %rd118;
	atom.global.add.u32 	%r291, [%rd119], 1;
$L__BB0_60:
	add.s32 	%r104, %r329, 1;
	cvt.rn.f32.u32 	%f220, %r104;
	fma.rn.f32 	%f221, %f41, %f220, %f44;
	fma.rn.f32 	%f222, %f42, %f220, %f45;
	fma.rn.f32 	%f223, %f43, %f220, %f46;
	div.rn.f32 	%f224, %f221, %f47;
	cvt.rzi.s32.f32 	%r105, %f224;
	div.rn.f32 	%f225, %f222, %f47;
	cvt.rzi.s32.f32 	%r106, %f225;
	div.rn.f32 	%f226, %f223, %f47;
	cvt.rzi.s32.f32 	%r107, %f226;
	setp.gt.s32 	%p76, %r105, -1;
	setp.lt.s32 	%p77, %r105, %r119;
	and.pred  	%p78, %p76, %p77;
	setp.gt.s32 	%p79, %r106, -1;
	setp.lt.s32 	%p80, %r106, %r120;
	and.pred  	%p81, %p79, %p80;
	and.pred  	%p83, %p78, %p81;
	setp.gt.s32 	%p84, %r107, -1;
	setp.lt.s32 	%p85, %r107, %r121;
	and.pred  	%p86, %p84, %p85;
	and.pred  	%p88, %p83, %p86;
	not.pred 	%p89, %p88;
	@%p89 bra 	$L__BB0_62;
	mad.lo.s32 	%r292, %r105, %r120, %r106;
	mad.lo.s32 	%r293, %r292, %r121, %r107;
	mul.wide.s32 	%rd120, %r293, 4;
	add.s64 	%rd121, %rd1, %rd120;
	atom.global.add.u32 	%r294, [%rd121], 1;
$L__BB0_62:
	add.s32 	%r108, %r104, 1;
	cvt.rn.f32.u32 	%f227, %r108;
	fma.rn.f32 	%f228, %f41, %f227, %f44;
	fma.rn.f32 	%f229, %f42, %f227, %f45;
	fma.rn.f32 	%f230, %f43, %f227, %f46;
	div.rn.f32 	%f231, %f228, %f47;
	cvt.rzi.s32.f32 	%r109, %f231;
	div.rn.f32 	%f232, %f229, %f47;
	cvt.rzi.s32.f32 	%r110, %f232;
	div.rn.f32 	%f233, %f230, %f47;
	cvt.rzi.s32.f32 	%r111, %f233;
	setp.gt.s32 	%p90, %r109, -1;
	setp.lt.s32 	%p91, %r109, %r119;
	and.pred  	%p92, %p90, %p91;
	setp.gt.s32 	%p93, %r110, -1;
	setp.lt.s32 	%p94, %r110, %r120;
	and.pred  	%p95, %p93, %p94;
	and.pred  	%p97, %p92, %p95;
	setp.gt.s32 	%p98, %r111, -1;
	setp.lt.s32 	%p99, %r111, %r121;
	and.pred  	%p100, %p98, %p99;
	and.pred  	%p102, %p97, %p100;
	not.pred 	%p103, %p102;
	@%p103 bra 	$L__BB0_64;
	mad.lo.s32 	%r295, %r109, %r120, %r110;
	mad.lo.s32 	%r296, %r295, %r121, %r111;
	mul.wide.s32 	%rd122, %r296, 4;
	add.s64 	%rd123, %rd1, %rd122;
	atom.global.add.u32 	%r297, [%rd123], 1;
$L__BB0_64:
	add.s32 	%r112, %r108, 1;
	cvt.rn.f32.u32 	%f234, %r112;
	fma.rn.f32 	%f235, %f41, %f234, %f44;
	fma.rn.f32 	%f236, %f42, %f234, %f45;
	fma.rn.f32 	%f237, %f43, %f234, %f46;
	div.rn.f32 	%f238, %f235, %f47;
	cvt.rzi.s32.f32 	%r113, %f238;
	div.rn.f32 	%f239, %f236, %f47;
	cvt.rzi.s32.f32 	%r114, %f239;
	div.rn.f32 	%f240, %f237, %f47;
	cvt.rzi.s32.f32 	%r115, %f240;
	setp.gt.s32 	%p104, %r113, -1;
	setp.lt.s32 	%p105, %r113, %r119;
	and.pred  	%p106, %p104, %p105;
	setp.gt.s32 	%p107, %r114, -1;
	setp.lt.s32 	%p108, %r114, %r120;
	and.pred  	%p109, %p107, %p108;
	and.pred  	%p111, %p106, %p109;
	setp.gt.s32 	%p112, %r115, -1;
	setp.lt.s32 	%p113, %r115, %r121;
	and.pred  	%p114, %p112, %p113;
	and.pred  	%p116, %p111, %p114;
	not.pred 	%p117, %p116;
	@%p117 bra 	$L__BB0_66;
	mad.lo.s32 	%r298, %r113, %r120, %r114;
	mad.lo.s32 	%r299, %r298, %r121, %r115;
	mul.wide.s32 	%rd124, %r299, 4;
	add.s64 	%rd125, %rd1, %rd124;
	atom.global.add.u32 	%r300, [%rd125], 1;
$L__BB0_66:
	add.s32 	%r329, %r112, 1;
	setp.ne.s32 	%p118, %r329, 1000;
	@%p118 bra 	$L__BB0_58;
$L__BB0_67:
	ret;

}


// ===== COMPILED SASS (sm_100) =====

	.target	sm_100

	.elftype	@"ET_EXEC"


//--------------------- .note.nv.tkinfo           --------------------------
	.section	.note.nv.tkinfo,"",@"SHT_NOTE"
	.sectionflags	@"SHF_NOTE_NV_TKINFO"
	.tkinfo
        /*0018*/ 	.word	0x00000002
        /*0030*/ 	.string	""
        /*0030*/ 	.string	"ptxas"
        /*0030*/ 	.string	"Cuda compilation tools, release 13.0, V13.0.88"
        /*0030*/ 	.string	"Build cuda_13.0.r13.0/compiler.36424714_0"
        /*0030*/ 	.string	"-arch sm_100 -m 64 "



//--------------------- .note.nv.cuinfo           --------------------------
	.section	.note.nv.cuinfo,"",@"SHT_NOTE"
	.sectionflags	@"SHF_NOTE_NV_CUINFO"
        /*0018*/ 	.short	0x0002
        /*001a*/ 	.short	0x0064
        /*001c*/ 	.short	0x0082
	.zero		2


//--------------------- .nv.info                  --------------------------
	.section	.nv.info,"",@"SHT_CUDA_INFO"
	.align	4


	//----- nvinfo : EIATTR_REGCOUNT
	.align		4
        /*0000*/ 	.byte	0x04, 0x2f
        /*0002*/ 	.short	(.L_2 - .L_1)
	.align		4
.L_1:
        /*0004*/ 	.word	index@(process_image)
        /*0008*/ 	.word	0x0000001e


	//----- nvinfo : EIATTR_FRAME_SIZE
	.align		4
.L_2:
        /*000c*/ 	.byte	0x04, 0x11
        /*000e*/ 	.short	(.L_4 - .L_3)
	.align		4
.L_3:
        /*0010*/ 	.word	index@($__internal_1_$__cuda_sm3x_div_rn_noftz_f32_slowpath)
        /*0014*/ 	.word	0x00000020


	//----- nvinfo : EIATTR_FRAME_SIZE
	.align		4
.L_4:
        /*0018*/ 	.byte	0x04, 0x11
        /*001a*/ 	.short	(.L_6 - .L_5)
	.align		4
.L_5:
        /*001c*/ 	.word	index@($__internal_0_$__cuda_sm20_div_rn_f64_full)
        /*0020*/ 	.word	0x00000020


	//----- nvinfo : EIATTR_FRAME_SIZE
	.align		4
.L_6:
        /*0024*/ 	.byte	0x04, 0x11
        /*0026*/ 	.short	(.L_8 - .L_7)
	.align		4
.L_7:
        /*0028*/ 	.word	index@(process_image)
        /*002c*/ 	.word	0x00000020


	//----- nvinfo : EIATTR_MIN_STACK_SIZE
	.align		4
.L_8:
        /*0030*/ 	.byte	0x04, 0x12
        /*0032*/ 	.short	(.L_10 - .L_9)
	.align		4
.L_9:
        /*0034*/ 	.word	index@(process_image)
        /*0038*/ 	.word	0x00000020
.L_10:


//--------------------- .nv.compat                --------------------------
	.section	.nv.compat,"",@"SHT_CUDA_COMPAT_INFO"
	.align	4
        /*0000*/ 	.byte	0x02, 0x09, 0x00, 0x00, 0x02, 0x02, 0x01, 0x00, 0x02, 0x05, 0x05, 0x00, 0x03, 0x07, 0x01, 0x01
        /*0010*/ 	.byte	0x02, 0x03, 0x00, 0x00, 0x02, 0x06, 0x01, 0x00, 0x04, 0x0b, 0x08, 0x00, 0x01, 0x00, 0x00, 0x00
        /*0020*/ 	.byte	0x00, 0x00, 0x00, 0x00


//--------------------- .nv.info.process_image    --------------------------
	.section	.nv.info.process_image,"",@"SHT_CUDA_INFO"
	.sectionflags	@""
	.align	4


	//----- nvinfo : EIATTR_CUDA_API_VERSION
	.align		4
        /*0000*/ 	.byte	0x04, 0x37
        /*0002*/ 	.short	(.L_12 - .L_11)
.L_11:
        /*0004*/ 	.word	0x00000082


	//----- nvinfo : EIATTR_KPARAM_INFO
	.align		4
.L_12:
        /*0008*/ 	.byte	0x04, 0x17
        /*000a*/ 	.short	(.L_14 - .L_13)
.L_13:
        /*000c*/ 	.word	0x00000000
        /*0010*/ 	.short	0x0008
        /*0012*/ 	.short	0x002c
        /*0014*/ 	.byte	0x00, 0xf0, 0x11, 0x00


	//----- nvinfo : EIATTR_KPARAM_INFO
	.align		4
.L_14:
        /*0018*/ 	.byte	0x04, 0x17
        /*001a*/ 	.short	(.L_16 - .L_15)
.L_15:
        /*001c*/ 	.word	0x00000000
        /*0020*/ 	.short	0x0007
        /*0022*/ 	.short	0x0028
        /*0024*/ 	.byte	0x00, 0xf0, 0x11, 0x00


	//----- nvinfo : EIATTR_KPARAM_INFO
	.align		4
.L_16:
        /*0028*/ 	.byte	0x04, 0x17
        /*002a*/ 	.short	(.L_18 - .L_17)
.L_17:
        /*002c*/ 	.word	0x00000000
        /*0030*/ 	.short	0x0006
        /*0032*/ 	.short	0x0024
        /*0034*/ 	.byte	0x00, 0xf0, 0x11, 0x00


	//----- nvinfo : EIATTR_KPARAM_INFO
	.align		4
.L_18:
        /*0038*/ 	.byte	0x04, 0x17
        /*003a*/ 	.short	(.L_20 - .L_19)
.L_19:
        /*003c*/ 	.word	0x00000000
        /*0040*/ 	.short	0x0005
        /*0042*/ 	.short	0x0020
        /*0044*/ 	.byte	0x00, 0xf0, 0x11, 0x00


	//----- nvinfo : EIATTR_KPARAM_INFO
	.align		4
.L_20:
        /*0048*/ 	.byte	0x04, 0x17
        /*004a*/ 	.short	(.L_22 - .L_21)
.L_21:
        /*004c*/ 	.word	0x00000000
        /*0050*/ 	.short	0x0004
        /*0052*/ 	.short	0x0018
        /*0054*/ 	.byte	0x00, 0xf5, 0x21, 0x00


	//----- nvinfo : EIATTR_KPARAM_INFO
	.align		4
.L_22:
        /*0058*/ 	.byte	0x04, 0x17
        /*005a*/ 	.short	(.L_24 - .L_23)
.L_23:
        /*005c*/ 	.word	0x00000000
        /*0060*/ 	.short	0x0003
        /*0062*/ 	.short	0x0010
        /*0064*/ 	.byte	0x00, 0xf5, 0x21, 0x00


	//----- nvinfo : EIATTR_KPARAM_INFO
	.align		4
.L_24:
        /*0068*/ 	.byte	0x04, 0x17
        /*006a*/ 	.short	(.L_26 - .L_25)
.L_25:
        /*006c*/ 	.word	0x00000000
        /*0070*/ 	.short	0x0002
        /*0072*/ 	.short	0x000c
        /*0074*/ 	.byte	0x00, 0xf0, 0x11, 0x00


	//----- nvinfo : EIATTR_KPARAM_INFO
	.align		4
.L_26:
        /*0078*/ 	.byte	0x04, 0x17
        /*007a*/ 	.short	(.L_28 - .L_27)
.L_27:
        /*007c*/ 	.word	0x00000000
        /*0080*/ 	.short	0x0001
        /*0082*/ 	.short	0x0008
        /*0084*/ 	.byte	0x00, 0xf0, 0x11, 0x00


	//----- nvinfo : EIATTR_KPARAM_INFO
	.align		4
.L_28:
        /*0088*/ 	.byte	0x04, 0x17
        /*008a*/ 	.short	(.L_30 - .L_29)
.L_29:
        /*008c*/ 	.word	0x00000000
        /*0090*/ 	.short	0x0000
        /*0092*/ 	.short	0x0000
        /*0094*/ 	.byte	0x00, 0xf5, 0x21, 0x00


	//----- nvinfo : EIATTR_SPARSE_MMA_MASK
	.align		4
.L_30:
        /*0098*/ 	.byte	0x03, 0x50
        /*009a*/ 	.short	0x0000


	//----- nvinfo : EIATTR_MAXREG_COUNT
	.align		4
        /*009c*/ 	.byte	0x03, 0x1b
        /*009e*/ 	.short	0x00ff


	//----- nvinfo : EIATTR_MERCURY_ISA_VERSION
	.align		4
        /*00a0*/ 	.byte	0x03, 0x5f
        /*00a2*/ 	.short	0x0101


	//----- nvinfo : EIATTR_VRC_CTA_INIT_COUNT
	.align		4
        /*00a4*/ 	.byte	0x02, 0x4a
	.zero		1
	.zero		1


	//----- nvinfo : EIATTR_EXIT_INSTR_OFFSETS
	.align		4
        /*00a8*/ 	.byte	0x04, 0x1c
        /*00aa*/ 	.short	(.L_32 - .L_31)


	//   ....[0]....
.L_31:
        /*00ac*/ 	.word	0x00000180


	//   ....[1]....
        /*00b0*/ 	.word	0x00003a90


	//----- nvinfo : EIATTR_CRS_STACK_SIZE
	.align		4
.L_32:
        /*00b4*/ 	.byte	0x04, 0x1e
        /*00b6*/ 	.short	(.L_34 - .L_33)
.L_33:
        /*00b8*/ 	.word	0x00000000


	//----- nvinfo : EIATTR_CBANK_PARAM_SIZE
	.align		4
.L_34:
        /*00bc*/ 	.byte	0x03, 0x19
        /*00be*/ 	.short	0x0030


	//----- nvinfo : EIATTR_PARAM_CBANK
	.align		4
        /*00c0*/ 	.byte	0x04, 0x0a
        /*00c2*/ 	.short	(.L_36 - .L_35)
	.align		4
.L_35:
        /*00c4*/ 	.word	index@(.nv.constant0.process_image)
        /*00c8*/ 	.short	0x0380
        /*00ca*/ 	.short	0x0030


	//----- nvinfo : EIATTR_SW_WAR
	.align		4
.L_36:
        /*00cc*/ 	.byte	0x04, 0x36
        /*00ce*/ 	.short	(.L_38 - .L_37)
.L_37:
        /*00d0*/ 	.word	0x00000008
.L_38:


//--------------------- .nv.callgraph             --------------------------
	.section	.nv.callgraph,"",@"SHT_CUDA_CALLGRAPH"
	.align	4
	.sectionentsize	8
	.align		4
        /*0000*/ 	.word	0x00000000
	.align		4
        /*0004*/ 	.word	0xffffffff
	.align		4
        /*0008*/ 	.word	0x00000000
	.align		4
        /*000c*/ 	.word	0xfffffffe
	.align		4
        /*0010*/ 	.word	0x00000000
	.align		4
        /*0014*/ 	.word	0xfffffffd
	.align		4
        /*0018*/ 	.word	0x00000000
	.align		4
        /*001c*/ 	.word	0xfffffffc


//--------------------- .nv.constant4             --------------------------
	.section	.nv.constant4,"a",@progbits
	.align	8
	.align		8
.nv.constant4:
        /*0000*/ 	.dword	__cudart_i2opi_f


//--------------------- .text.process_image       --------------------------
	.section	.text.process_image,"ax",@progbits
	.align	128
        .global         process_image
        .type           process_image,@function
        .size           process_image,(.L_x_70 - process_image)
        .other          process_image,@"STO_CUDA_ENTRY STV_DEFAULT"
process_image:
.text.process_image:
[----:B------:R-:W0:Y:S01]  /*0000*/  LDC R1, c[0x0][0x37c] ;  /* 0x0000df00ff017b82 */ /* 0x000e220000000800 */
[----:B------:R-:W1:Y:S07]  /*0010*/  S2R R2, SR_TID.Y ;  /* 0x0000000000027919 */ /* 0x000e6e0000002200 */
[----:B------:R-:W2:Y:S01]  /*0020*/  LDC R11, c[0x0][0x360] ;  /* 0x0000d800ff0b7b82 */ /* 0x000ea20000000800 */
[----:B------:R-:W3:Y:S01]  /*0030*/  LDCU.64 UR10, c[0x0][0x388] ;  /* 0x00007100ff0a77ac */ /* 0x000ee20008000a00 */
[----:B0-----:R-:W-:Y:S01]  /*0040*/  VIADD R1, R1, 0xffffffe0 ;  /* 0xffffffe001017836 */ /* 0x001fe20000000000 */
[----:B------:R-:W2:Y:S01]  /*0050*/  S2R R0, SR_TID.X ;  /* 0x0000000000007919 */ /* 0x000ea20000002100 */
[----:B------:R-:W0:Y:S01]  /*0060*/  LDCU.64 UR6, c[0x0][0x358] ;  /* 0x00006b00ff0677ac */ /* 0x000e220008000a00 */
[----:B------:R-:W3:Y:S03]  /*0070*/  S2R R6, SR_CTAID.Z ;  /* 0x0000000000067919 */ /* 0x000ee60000002700 */
[----:B------:R-:W1:Y:S08]  /*0080*/  S2UR UR5, SR_CTAID.Y ;  /* 0x00000000000579c3 */ /* 0x000e700000002600 */
[----:B------:R-:W1:Y:S08]  /*0090*/  LDC R27, c[0x0][0x364] ;  /* 0x0000d900ff1b7b82 */ /* 0x000e700000000800 */
[----:B------:R-:W2:Y:S08]  /*00a0*/  S2UR UR4, SR_CTAID.X ;  /* 0x00000000000479c3 */ /* 0x000eb00000002500 */
[----:B------:R-:W4:Y:S01]  /*00b0*/  LDC.64 R4, c[0x0][0x380] ;  /* 0x0000e000ff047b82 */ /* 0x000f220000000a00 */
[----:B-1----:R-:W-:-:S02]  /*00c0*/  IMAD R27, R27, UR5, R2 ;  /* 0x000000051b1b7c24 */ /* 0x002fc4000f8e0202 */
[----:B--2---:R-:W-:Y:S02]  /*00d0*/  IMAD R11, R11, UR4, R0 ;  /* 0x000000040b0b7c24 */ /* 0x004fe4000f8e0200 */
[----:B---3--:R-:W-:-:S04]  /*00e0*/  IMAD R0, R6, UR11, R27 ;  /* 0x0000000b06007c24 */ /* 0x008fc8000f8e021b */
[----:B------:R-:W-:-:S04]  /*00f0*/  IMAD R3, R0, UR10, R11 ;  /* 0x0000000a00037c24 */ /* 0x000fc8000f8e020b */
[----:B----4-:R-:W-:Y:S01]  /*0100*/  IMAD.WIDE R4, R3, 0x4, R4 ;  /* 0x0000000403047825 */ /* 0x010fe200078e0204 */
[----:B------:R-:W-:Y:S01]  /*0110*/  ISETP.GE.AND P0, PT, R27, UR11, PT ;  /* 0x0000000b1b007c0c */ /* 0x000fe2000bf06270 */
[----:B------:R-:W1:Y:S04]  /*0120*/  LDC.64 R2, c[0x0][0x390] ;  /* 0x0000e400ff027b82 */ /* 0x000e680000000a00 */
[----:B0-----:R-:W2:Y:S01]  /*0130*/  LDG.E R4, desc[UR6][R4.64] ;  /* 0x0000000604047981 */ /* 0x001ea2000c1e1900 */
[----:B------:R-:W-:Y:S01]  /*0140*/  ISETP.GE.OR P0, PT, R11, UR10, P0 ;  /* 0x0000000a0b007c0c */ /* 0x000fe20008706670 */
[----:B------:R-:W-:-:S04]  /*0150*/  IMAD R7, R6, 0x7, RZ ;  /* 0x0000000706077824 */ /* 0x000fc800078e02ff */
[----:B-1----:R-:W-:Y:S01]  /*0160*/  IMAD.WIDE.U32 R2, R7, 0x4, R2 ;  /* 0x0000000407027825 */ /* 0x002fe200078e0002 */
[----:B--2---:R-:W-:-:S13]  /*0170*/  ISETP.LT.OR P0, PT, R4, 0xa, P0 ;  /* 0x0000000a0400780c */ /* 0x004fda0000701670 */
[----:B------:R-:W-:Y:S05]  /*0180*/  @P0 EXIT ;  /* 0x000000000000094d */ /* 0x000fea0003800000 */
[----:B------:R-:W2:Y:S04]  /*0190*/  LDG.E R0, desc[UR6][R2.64+0x18] ;  /* 0x0000180602007981 */ /* 0x000ea8000c1e1900 */
[----:B------:R-:W3:Y:S04]  /*01a0*/  LDG.E R4, desc[UR6][R2.64+0x14] ;  /* 0x0000140602047981 */ /* 0x000ee8000c1e1900 */
[----:B------:R-:W4:Y:S04]  /*01b0*/  LDG.E R5, desc[UR6][R2.64+0x10] ;  /* 0x0000100602057981 */ /* 0x000f28000c1e1900 */
[----:B------:R-:W4:Y:S04]  /*01c0*/  LDG.E R6, desc[UR6][R2.64+0xc] ;  /* 0x00000c0602067981 */ /* 0x000f28000c1e1900 */
[----:B------:R0:W5:Y:S04]  /*01d0*/  LDG.E R10, desc[UR6][R2.64+0x8] ;  /* 0x00000806020a7981 */ /* 0x000168000c1e1900 */
[----:B------:R0:W5:Y:S04]  /*01e0*/  LDG.E R9, desc[UR6][R2.64+0x4] ;  /* 0x0000040602097981 */ /* 0x000168000c1e1900 */
[----:B------:R0:W5:Y:S01]  /*01f0*/  LDG.E R8, desc[UR6][R2.64] ;  /* 0x0000000602087981 */ /* 0x000162000c1e1900 */
[----:B--2---:R-:W-:-:S02]  /*0200*/  I2FP.F32.S32 R0, R0 ;  /* 0x0000000000007245 */ /* 0x004fc40000201400 */
[----:B---3--:R-:W-:-:S03]  /*0210*/  I2FP.F32.S32 R4, R4 ;  /* 0x0000000400047245 */ /* 0x008fc60000201400 */
[----:B------:R-:W-:Y:S01]  /*0220*/  FMUL.D2 R15, R0, 0.017453292384743690491 ;  /* 0x3c8efa35000f7820 */ /* 0x000fe20000300000 */
[----:B----4-:R-:W-:-:S03]  /*0230*/  I2FP.F32.S32 R7, R5 ;  /* 0x0000000500077245 */ /* 0x010fc60000201400 */
[C---:B------:R-:W-:Y:S01]  /*0240*/  FMUL R0, R15.reuse, 0.63661974668502807617 ;  /* 0x3f22f9830f007820 */ /* 0x040fe20000400000 */
[----:B------:R-:W-:Y:S01]  /*0250*/  FSETP.GE.AND P0, PT, |R15|, 105615, PT ;  /* 0x47ce47800f00780b */ /* 0x000fe20003f06200 */
[----:B------:R-:W-:Y:S01]  /*0260*/  FMUL R14, R4, 0.017453292384743690491 ;  /* 0x3c8efa35040e7820 */ /* 0x000fe20000400000 */
[----:B------:R-:W-:Y:S01]  /*0270*/  I2FP.F32.S32 R6, R6 ;  /* 0x0000000600067245 */ /* 0x000fe20000201400 */
[----:B------:R-:W-:Y:S02]  /*0280*/  FMUL R7, R7, 0.017453292384743690491 ;  /* 0x3c8efa3507077820 */ /* 0x000fe40000400000 */
[----:B------:R-:W1:Y:S02]  /*0290*/  F2I.NTZ R0, R0 ;  /* 0x0000000000007305 */ /* 0x000e640000203100 */
[----:B------:R-:W-:Y:S01]  /*02a0*/  FMUL R6, R6, 0.017453292384743690491 ;  /* 0x3c8efa3506067820 */ /* 0x000fe20000400000 */
[----:B-1----:R-:W-:-:S05]  /*02b0*/  I2FP.F32.S32 R12, R0 ;  /* 0x00000000000c7245 */ /* 0x002fca0000201400 */
[----:B------:R-:W-:-:S04]  /*02c0*/  FFMA R13, R12, -1.5707962512969970703, R15 ;  /* 0xbfc90fda0c0d7823 */ /* 0x000fc8000000000f */
[----:B------:R-:W-:-:S04]  /*02d0*/  FFMA R13, R12, -7.5497894158615963534e-08, R13 ;  /* 0xb3a221680c0d7823 */ /* 0x000fc8000000000d */
[----:B------:R-:W-:Y:S01]  /*02e0*/  FFMA R5, R12, -5.3903029534742383927e-15, R13 ;  /* 0xa7c234c50c057823 */ /* 0x000fe2000000000d */
[----:B0-----:R-:W-:Y:S06]  /*02f0*/  @!P0 BRA `(.L_x_0) ;  /* 0x0000000000dc8947 */ /* 0x001fec0003800000 */
[----:B------:R-:W-:-:S13]  /*0300*/  FSETP.NEU.AND P0, PT, |R15|, +INF , PT ;  /* 0x7f8000000f00780b */ /* 0x000fda0003f0d200 */
[----:B------:R-:W-:Y:S01]  /*0310*/  @!P0 FMUL R5, RZ, R15 ;  /* 0x0000000fff058220 */ /* 0x000fe20000400000 */
[----:B------:R-:W-:Y:S01]  /*0320*/  @!P0 IMAD.MOV.U32 R0, RZ, RZ, RZ ;  /* 0x000000ffff008224 */ /* 0x000fe200078e00ff */
[----:B------:R-:W-:Y:S06]  /*0330*/  @!P0 BRA `(.L_x_0) ;  /* 0x0000000000cc8947 */ /* 0x000fec0003800000 */
[----:B------:R-:W-:Y:S02]  /*0340*/  IMAD.SHL.U32 R2, R15, 0x100, RZ ;  /* 0x000001000f027824 */ /* 0x000fe400078e00ff */
[----:B------:R-:W-:Y:S02]  /*0350*/  HFMA2 R19, -RZ, RZ, 0, 0 ;  /* 0x00000000ff137431 */ /* 0x000fe400000001ff */
[----:B------:R-:W-:Y:S01]  /*0360*/  IMAD.MOV.U32 R4, RZ, RZ, RZ ;  /* 0x000000ffff047224 */ /* 0x000fe200078e00ff */
[----:B------:R-:W0:Y:S01]  /*0370*/  LDCU.64 UR8, c[0x4][URZ] ;  /* 0x01000000ff0877ac */ /* 0x000e220008000a00 */
[----:B------:R-:W-:Y:S01]  /*0380*/  IMAD.MOV.U32 R0, RZ, RZ, R1 ;  /* 0x000000ffff007224 */ /* 0x000fe200078e0001 */
[----:B------:R-:W-:Y:S01]  /*0390*/  LOP3.LUT R5, R2, 0x80000000, RZ, 0xfc, !PT ;  /* 0x8000000002057812 */ /* 0x000fe200078efcff */
[----:B------:R-:W-:-:S06]  /*03a0*/  UMOV UR4, URZ ;  /* 0x000000ff00047c82 */ /* 0x000fcc0008000000 */
.L_x_1:
[----:B0-----:R-:W-:Y:S02]  /*03b0*/  IMAD.U32 R12, RZ, RZ, UR8 ;  /* 0x00000008ff0c7e24 */ /* 0x001fe4000f8e00ff */
[----:B------:R-:W-:-:S05]  /*03c0*/  IMAD.U32 R13, RZ, RZ, UR9 ;  /* 0x00000009ff0d7e24 */ /* 0x000fca000f8e00ff */
[----:B------:R-:W2:Y:S01]  /*03d0*/  LDG.E.CONSTANT R2, desc[UR6][R12.64] ;  /* 0x000000060c027981 */ /* 0x000ea2000c1e9900 */
[----:B------:R-:W-:Y:S02]  /*03e0*/  UIADD3 UR8, UP0, UPT, UR8, 0x4, URZ ;  /* 0x0000000408087890 */ /* 0x000fe4000ff1e0ff */
[----:B------:R-:W-:Y:S02]  /*03f0*/  UIADD3 UR4, UPT, UPT, UR4, 0x1, URZ ;  /* 0x0000000104047890 */ /* 0x000fe4000fffe0ff */
[----:B------:R-:W-:Y:S02]  /*0400*/  UIADD3.X UR9, UPT, UPT, URZ, UR9, URZ, UP0, !UPT ;  /* 0x00000009ff097290 */ /* 0x000fe400087fe4ff */
[----:B------:R-:W-:Y:S01]  /*0410*/  UISETP.NE.AND UP0, UPT, UR4, 0x6, UPT ;  /* 0x000000060400788c */ /* 0x000fe2000bf05270 */
[----:B--2---:R-:W-:-:S03]  /*0420*/  IMAD.WIDE.U32 R2, R2, R5, RZ ;  /* 0x0000000502027225 */ /* 0x004fc600078e00ff */
[----:B------:R-:W-:-:S05]  /*0430*/  IADD3 R17, P0, PT, R2, R4, RZ ;  /* 0x0000000402117210 */ /* 0x000fca0007f1e0ff */
[----:B------:R0:W-:Y:S01]  /*0440*/  STL [R0], R17 ;  /* 0x0000001100007387 */ /* 0x0001e20000100800 */
[----:B------:R-:W-:Y:S01]  /*0450*/  IMAD.X R4, R3, 0x1, R19, P0 ;  /* 0x0000000103047824 */ /* 0x000fe200000e0613 */
[----:B0-----:R-:W-:Y:S01]  /*0460*/  IADD3 R0, PT, PT, R0, 0x4, RZ ;  /* 0x0000000400007810 */ /* 0x001fe20007ffe0ff */
[----:B------:R-:W-:Y:S06]  /*0470*/  BRA.U UP0, `(.L_x_1) ;  /* 0xfffffffd00cc7547 */ /* 0x000fec000b83ffff */
[----:B------:R-:W-:Y:S01]  /*0480*/  SHF.R.U32.HI R12, RZ, 0x17, R15 ;  /* 0x00000017ff0c7819 */ /* 0x000fe2000001160f */
[----:B------:R0:W-:Y:S03]  /*0490*/  STL [R1+0x18], R4 ;  /* 0x0000180401007387 */ /* 0x0001e60000100800 */
[C---:B------:R-:W-:Y:S02]  /*04a0*/  LOP3.LUT R0, R12.reuse, 0xe0, RZ, 0xc0, !PT ;  /* 0x000000e00c007812 */ /* 0x040fe400078ec0ff */
[----:B------:R-:W-:-:S03]  /*04b0*/  LOP3.LUT P0, RZ, R12, 0x1f, RZ, 0xc0, !PT ;  /* 0x0000001f0cff7812 */ /* 0x000fc6000780c0ff */
[----:B------:R-:W-:-:S05]  /*04c0*/  VIADD R0, R0, 0xffffff80 ;  /* 0xffffff8000007836 */ /* 0x000fca0000000000 */
[----:B------:R-:W-:-:S05]  /*04d0*/  SHF.R.U32.HI R0, RZ, 0x5, R0 ;  /* 0x00000005ff007819 */ /* 0x000fca0000011600 */
[----:B------:R-:W-:-:S05]  /*04e0*/  IMAD R16, R0, -0x4, R1 ;  /* 0xfffffffc00107824 */ /* 0x000fca00078e0201 */
[----:B------:R-:W2:Y:S04]  /*04f0*/  LDL R3, [R16+0x18] ;  /* 0x0000180010037983 */ /* 0x000ea80000100800 */
[----:B------:R-:W2:Y:S04]  /*0500*/  LDL R2, [R16+0x14] ;  /* 0x0000140010027983 */ /* 0x000ea80000100800 */
[----:B------:R-:W3:Y:S01]  /*0510*/  @P0 LDL R5, [R16+0x10] ;  /* 0x0000100010050983 */ /* 0x000ee20000100800 */
[----:B------:R-:W-:Y:S01]  /*0520*/  LOP3.LUT R0, R12, 0x1f, RZ, 0xc0, !PT ;  /* 0x0000001f0c007812 */ /* 0x000fe200078ec0ff */
[----:B------:R-:W-:Y:S01]  /*0530*/  UMOV UR4, 0x54442d19 ;  /* 0x54442d1900047882 */ /* 0x000fe20000000000 */
[----:B------:R-:W-:-:S02]  /*0540*/  UMOV UR5, 0x3bf921fb ;  /* 0x3bf921fb00057882 */ /* 0x000fc40000000000 */
[-C--:B--2---:R-:W-:Y:S02]  /*0550*/  @P0 SHF.L.W.U32.HI R3, R2, R0.reuse, R3 ;  /* 0x0000000002030219 */ /* 0x084fe40000010e03 */
[----:B---3--:R-:W-:Y:S02]  /*0560*/  @P0 SHF.L.W.U32.HI R2, R5, R0, R2 ;  /* 0x0000000005020219 */ /* 0x008fe40000010e02 */
[----:B------:R-:W-:Y:S02]  /*0570*/  ISETP.GE.AND P0, PT, R15, RZ, PT ;  /* 0x000000ff0f00720c */ /* 0x000fe40003f06270 */
[C-C-:B------:R-:W-:Y:S01]  /*0580*/  SHF.L.W.U32.HI R0, R2.reuse, 0x2, R3.reuse ;  /* 0x0000000202007819 */ /* 0x140fe20000010e03 */
[----:B------:R-:W-:Y:S01]  /*0590*/  IMAD.SHL.U32 R2, R2, 0x4, RZ ;  /* 0x0000000402027824 */ /* 0x000fe200078e00ff */
[----:B------:R-:W-:Y:S02]  /*05a0*/  SHF.R.U32.HI R3, RZ, 0x1e, R3 ;  /* 0x0000001eff037819 */ /* 0x000fe40000011603 */
[----:B------:R-:W-:-:S02]  /*05b0*/  SHF.R.S32.HI R5, RZ, 0x1f, R0 ;  /* 0x0000001fff057819 */ /* 0x000fc40000011400 */
[C---:B------:R-:W-:Y:S02]  /*05c0*/  LOP3.LUT R15, R0.reuse, R15, RZ, 0x3c, !PT ;  /* 0x0000000f000f7212 */ /* 0x040fe400078e3cff */
[C---:B------:R-:W-:Y:S02]  /*05d0*/  LOP3.LUT R12, R5.reuse, R2, RZ, 0x3c, !PT ;  /* 0x00000002050c7212 */ /* 0x040fe400078e3cff */
[----:B------:R-:W-:Y:S02]  /*05e0*/  LOP3.LUT R13, R5, R0, RZ, 0x3c, !PT ;  /* 0x00000000050d7212 */ /* 0x000fe400078e3cff */
[----:B------:R-:W-:Y:S02]  /*05f0*/  LEA.HI R0, R0, R3, RZ, 0x1 ;  /* 0x0000000300007211 */ /* 0x000fe400078f08ff */
[----:B------:R-:W-:Y:S02]  /*0600*/  ISETP.GE.AND P1, PT, R15, RZ, PT ;  /* 0x000000ff0f00720c */ /* 0x000fe40003f26270 */
[----:B------:R-:W1:Y:S01]  /*0610*/  I2F.F64.S64 R12, R12 ;  /* 0x0000000c000c7312 */ /* 0x000e620000301c00 */
[----:B------:R-:W-:-:S04]  /*0620*/  IMAD.MOV R2, RZ, RZ, -R0 ;  /* 0x000000ffff027224 */ /* 0x000fc800078e0a00 */
[----:B------:R-:W-:Y:S01]  /*0630*/  @!P0 IMAD.MOV.U32 R0, RZ, RZ, R2 ;  /* 0x000000ffff008224 */ /* 0x000fe200078e0002 */
[----:B-1----:R-:W-:-:S10]  /*0640*/  DMUL R16, R12, UR4 ;  /* 0x000000040c107c28 */ /* 0x002fd40008000000 */
[----:B------:R-:W1:Y:S02]  /*0650*/  F2F.F32.F64 R16, R16 ;  /* 0x0000001000107310 */ /* 0x000e640000301000 */
[----:B01----:R-:W-:-:S07]  /*0660*/  FSEL R5, -R16, R16, !P1 ;  /* 0x0000001010057208 */ /* 0x003fce0004800100 */
.L_x_0:
[----:B------:R-:W0:Y:S01]  /*0670*/  I2F.F64 R12, UR10 ;  /* 0x0000000a000c7d12 */ /* 0x000e220008201c00 */
[----:B------:R-:W-:Y:S01]  /*0680*/  MOV R2, 0x1 ;  /* 0x0000000100027802 */ /* 0x000fe20000000f00 */
[----:B------:R-:W-:Y:S02]  /*0690*/  IMAD.MOV.U32 R15, RZ, RZ, 0x3c190000 ;  /* 0x3c190000ff0f7424 */ /* 0x000fe400078e00ff */
[C---:B------:R-:W-:Y:S01]  /*06a0*/  FMUL R4, R5.reuse, R5 ;  /* 0x0000000505047220 */ /* 0x040fe20000400000 */
[----:B------:R-:W-:Y:S01]  /*06b0*/  FSETP.NEU.AND P0, PT, |R5|, 0.00049096695147454738617, PT ;  /* 0x3a00b43c0500780b */ /* 0x000fe20003f0d200 */
[----:B------:R-:W-:Y:S01]  /*06c0*/  BSSY.RECONVERGENT B0, `(.L_x_2) ;  /* 0x0000020000007945 */ /* 0x000fe20003800200 */
[----:B------:R-:W-:Y:S01]  /*06d0*/  LOP3.LUT R0, R0, 0x1, RZ, 0xc0, !PT ;  /* 0x0000000100007812 */ /* 0x000fe200078ec0ff */
[----:B------:R-:W-:-:S03]  /*06e0*/  FFMA R15, R4, R15, 0.003265380859375 ;  /* 0x3b560000040f7423 */ /* 0x000fc6000000000f */
[----:B------:R-:W-:Y:S01]  /*06f0*/  ISETP.NE.U32.AND P1, PT, R0, 0x1, PT ;  /* 0x000000010000780c */ /* 0x000fe20003f25070 */
[C---:B------:R-:W-:Y:S01]  /*0700*/  FFMA R15, R4.reuse, R15, 0.0242919921875 ;  /* 0x3cc70000040f7423 */ /* 0x040fe2000000000f */
[----:B0-----:R-:W0:Y:S03]  /*0710*/  MUFU.RCP64H R3, R13 ;  /* 0x0000000d00037308 */ /* 0x001e260000001800 */
[----:B------:R-:W-:-:S04]  /*0720*/  FFMA R15, R4, R15, 0.053466796875 ;  /* 0x3d5b0000040f7423 */ /* 0x000fc8000000000f */
[----:B------:R-:W-:-:S04]  /*0730*/  FFMA R15, R4, R15, 0.13337790966033935547 ;  /* 0x3e089438040f7423 */ /* 0x000fc8000000000f */
[C---:B------:R-:W-:Y:S01]  /*0740*/  FFMA R0, R4.reuse, R15, 0.33333230018615722656 ;  /* 0x3eaaaa8804007423 */ /* 0x040fe2000000000f */
[----:B------:R-:W-:-:S04]  /*0750*/  FMUL R4, R4, R5 ;  /* 0x0000000504047220 */ /* 0x000fc80000400000 */
[----:B------:R-:W-:Y:S01]  /*0760*/  @P0 FFMA R5, R0, R4, R5 ;  /* 0x0000000400050223 */ /* 0x000fe20000000005 */
[----:B0-----:R-:W-:-:S05]  /*0770*/  DFMA R16, -R12, R2, 1 ;  /* 0x3ff000000c10742b */ /* 0x001fca0000000102 */
[----:B------:R-:W0:Y:S03]  /*0780*/  @!P1 MUFU.RCP R5, -R5 ;  /* 0x8000000500059308 */ /* 0x000e260000001000 */
[----:B------:R-:W-:-:S05]  /*0790*/  DFMA R18, R16, R16, R16 ;  /* 0x000000101012722b */ /* 0x000fca0000000010 */
[----:B------:R-:W1:Y:S03]  /*07a0*/  I2F.F64 R16, R11 ;  /* 0x0000000b00107312 */ /* 0x000e660000201c00 */
[----:B------:R-:W-:-:S08]  /*07b0*/  DFMA R2, R2, R18, R2 ;  /* 0x000000120202722b */ /* 0x000fd00000000002 */
[----:B------:R-:W-:Y:S02]  /*07c0*/  DFMA R18, -R12, R2, 1 ;  /* 0x3ff000000c12742b */ /* 0x000fe40000000102 */
[----:B-1----:R-:W-:-:S06]  /*07d0*/  DADD R16, R16, 0.5 ;  /* 0x3fe0000010107429 */ /* 0x002fcc0000000000 */
[----:B------:R-:W-:-:S04]  /*07e0*/  DFMA R2, R2, R18, R2 ;  /* 0x000000120202722b */ /* 0x000fc80000000002 */
[----:B------:R-:W-:-:S04]  /*07f0*/  FSETP.GEU.AND P1, PT, |R17|, 6.5827683646048100446e-37, PT ;  /* 0x036000001100780b */ /* 0x000fc80003f2e200 */
[----:B------:R-:W-:-:S08]  /*0800*/  DMUL R18, R16, R2 ;  /* 0x0000000210127228 */ /* 0x000fd00000000000 */
[----:B------:R-:W-:-:S08]  /*0810*/  DFMA R20, -R12, R18, R16 ;  /* 0x000000120c14722b */ /* 0x000fd00000000110 */
[----:B------:R-:W-:-:S10]  /*0820*/  DFMA R2, R2, R20, R18 ;  /* 0x000000140202722b */ /* 0x000fd40000000012 */
[----:B------:R-:W-:-:S05]  /*0830*/  FFMA R0, RZ, R13, R3 ;  /* 0x0000000dff007223 */ /* 0x000fca0000000003 */
[----:B------:R-:W-:-:S13]  /*0840*/  FSETP.GT.AND P0, PT, |R0|, 1.469367938527859385e-39, PT ;  /* 0x001000000000780b */ /* 0x000fda0003f04200 */
[----:B0-----:R-:W-:Y:S05]  /*0850*/  @P0 BRA P1, `(.L_x_3) ;  /* 0x0000000000180947 */ /* 0x001fea0000800000 */
[----:B------:R-:W-:Y:S01]  /*0860*/  IMAD.MOV.U32 R18, RZ, RZ, R16 ;  /* 0x000000ffff127224 */ /* 0x000fe200078e0010 */
[----:B------:R-:W-:Y:S01]  /*0870*/  MOV R4, 0x8a0 ;  /* 0x000008a000047802 */ /* 0x000fe20000000f00 */
[----:B------:R-:W-:-:S07]  /*0880*/  IMAD.MOV.U32 R11, RZ, RZ, R17 ;  /* 0x000000ffff0b7224 */ /* 0x000fce00078e0011 */
[----:B-----5:R-:W-:Y:S05]  /*0890*/  CALL.REL.NOINC `($__internal_0_$__cuda_sm20_div_rn_f64_full) ;  /* 0x0000003000807944 */ /* 0x020fea0003c00000 */
[----:B------:R-:W-:Y:S01]  /*08a0*/  IMAD.MOV.U32 R2, RZ, RZ, R12 ;  /* 0x000000ffff027224 */ /* 0x000fe200078e000c */
[----:B------:R-:W-:-:S07]  /*08b0*/  MOV R3, R13 ;  /* 0x0000000d00037202 */ /* 0x000fce0000000f00 */
.L_x_3:
[----:B------:R-:W-:Y:S05]  /*08c0*/  BSYNC.RECONVERGENT B0 ;  /* 0x0000000000007941 */ /* 0x000fea0003800200 */
.L_x_2:
[----:B------:R-:W0:Y:S01]  /*08d0*/  LDCU UR4, c[0x0][0x38c] ;  /* 0x00007180ff0477ac */ /* 0x000e220008000800 */
[----:B------:R-:W-:Y:S01]  /*08e0*/  IMAD.MOV.U32 R12, RZ, RZ, 0x1 ;  /* 0x00000001ff0c7424 */ /* 0x000fe200078e00ff */
[----:B------:R-:W-:Y:S01]  /*08f0*/  F2F.F32.F64 R0, R2 ;  /* 0x0000000200007310 */ /* 0x000fe20000301000 */
[----:B------:R-:W-:Y:S07]  /*0900*/  BSSY.RECONVERGENT B0, `(.L_x_4) ;  /* 0x0000016000007945 */ /* 0x000fee0003800200 */
[----:B0-----:R-:W0:Y:S08]  /*0910*/  I2F.F64.U32 R16, UR4 ;  /* 0x0000000400107d12 */ /* 0x001e300008201800 */
[----:B0-----:R-:W0:Y:S02]  /*0920*/  MUFU.RCP64H R13, R17 ;  /* 0x00000011000d7308 */ /* 0x001e240000001800 */
[----:B0-----:R-:W-:-:S08]  /*0930*/  DFMA R18, -R16, R12, 1 ;  /* 0x3ff000001012742b */ /* 0x001fd0000000010c */
[----:B------:R-:W-:Y:S02]  /*0940*/  DFMA R20, R18, R18, R18 ;  /* 0x000000121214722b */ /* 0x000fe40000000012 */
[----:B------:R-:W0:Y:S06]  /*0950*/  I2F.F64.U32 R18, R27 ;  /* 0x0000001b00127312 */ /* 0x000e2c0000201800 */
[----:B------:R-:W-:-:S08]  /*0960*/  DFMA R20, R12, R20, R12 ;  /* 0x000000140c14722b */ /* 0x000fd0000000000c */
[----:B------:R-:W-:Y:S02]  /*0970*/  DFMA R12, -R16, R20, 1 ;  /* 0x3ff00000100c742b */ /* 0x000fe40000000114 */
[----:B0-----:R-:W-:-:S06]  /*0980*/  DADD R18, R18, 0.5 ;  /* 0x3fe0000012127429 */ /* 0x001fcc0000000000 */
[----:B------:R-:W-:-:S04]  /*0990*/  DFMA R12, R20, R12, R20 ;  /* 0x0000000c140c722b */ /* 0x000fc80000000014 */
[----:B------:R-:W-:-:S04]  /*09a0*/  FSETP.GEU.AND P1, PT, |R19|, 6.5827683646048100446e-37, PT ;  /* 0x036000001300780b */ /* 0x000fc80003f2e200 */
[----:B------:R-:W-:-:S08]  /*09b0*/  DMUL R20, R18, R12 ;  /* 0x0000000c12147228 */ /* 0x000fd00000000000 */
[----:B------:R-:W-:-:S08]  /*09c0*/  DFMA R22, -R16, R20, R18 ;  /* 0x000000141016722b */ /* 0x000fd00000000112 */
[----:B------:R-:W-:-:S10]  /*09d0*/  DFMA R12, R12, R22, R20 ;  /* 0x000000160c0c722b */ /* 0x000fd40000000014 */
[----:B------:R-:W-:-:S05]  /*09e0*/  FFMA R4, RZ, R17, R13 ;  /* 0x00000011ff047223 */ /* 0x000fca000000000d */
[----:B------:R-:W-:-:S13]  /*09f0*/  FSETP.GT.AND P0, PT, |R4|, 1.469367938527859385e-39, PT ;  /* 0x001000000400780b */ /* 0x000fda0003f04200 */
[----:B------:R-:W-:Y:S05]  /*0a00*/  @P0 BRA P1, `(.L_x_5) ;  /* 0x0000000000140947 */ /* 0x000fea0000800000 */
[----:B------:R-:W-:Y:S01]  /*0a10*/  IMAD.MOV.U32 R11, RZ, RZ, R19 ;  /* 0x000000ffff0b7224 */ /* 0x000fe200078e0013 */
[----:B------:R-:W-:Y:S01]  /*0a20*/  MOV R4, 0xa60 ;  /* 0x00000a6000047802 */ /* 0x000fe20000000f00 */
[----:B------:R-:W-:Y:S02]  /*0a30*/  IMAD.MOV.U32 R12, RZ, RZ, R16 ;  /* 0x000000ffff0c7224 */ /* 0x000fe400078e0010 */
[----:B------:R-:W-:-:S07]  /*0a40*/  IMAD.MOV.U32 R13, RZ, RZ, R17 ;  /* 0x000000ffff0d7224 */ /* 0x000fce00078e0011 */
[----:B-----5:R-:W-:Y:S05]  /*0a50*/  CALL.REL.NOINC `($__internal_0_$__cuda_sm20_div_rn_f64_full) ;  /* 0x0000003000107944 */ /* 0x020fea0003c00000 */
.L_x_5:
[----:B------:R-:W-:Y:S05]  /*0a60*/  BSYNC.RECONVERGENT B0 ;  /* 0x0000000000007941 */ /* 0x000fea0003800200 */
.L_x_4:
[----:B------:R-:W0:Y:S01]  /*0a70*/  LDCU.64 UR4, c[0x0][0x388] ;  /* 0x00007100ff0477ac */ /* 0x000e220008000a00 */
[----:B------:R1:W2:Y:S01]  /*0a80*/  F2F.F32.F64 R3, R12 ;  /* 0x0000000c00037310 */ /* 0x0002a20000301000 */
[----:B------:R-:W-:Y:S02]  /*0a90*/  MOV R19, 0x40000000 ;  /* 0x4000000000137802 */ /* 0x000fe40000000f00 */
[----:B0-----:R-:W-:Y:S02]  /*0aa0*/  I2FP.F32.U32 R11, UR5 ;  /* 0x00000005000b7c45 */ /* 0x001fe40008201000 */
[----:B------:R-:W-:-:S03]  /*0ab0*/  I2FP.F32.S32 R4, UR4 ;  /* 0x0000000400047c45 */ /* 0x000fc60008201400 */
[----:B------:R-:W0:Y:S08]  /*0ac0*/  MUFU.RCP R2, R11 ;  /* 0x0000000b00027308 */ /* 0x000e300000001000 */
[----:B------:R-:W3:Y:S01]  /*0ad0*/  FCHK P0, R4, R11 ;  /* 0x0000000b04007302 */ /* 0x000ee20000000000 */
[----:B0-----:R-:W-:-:S04]  /*0ae0*/  FFMA R15, -R11, R2, 1 ;  /* 0x3f8000000b0f7423 */ /* 0x001fc80000000102 */
[----:B------:R-:W-:Y:S01]  /*0af0*/  FFMA R15, R2, R15, R2 ;  /* 0x0000000f020f7223 */ /* 0x000fe20000000002 */
[----:B------:R-:W-:-:S03]  /*0b00*/  FFMA R2, R0, R19, -1 ;  /* 0xbf80000000027423 */ /* 0x000fc60000000013 */
[----:B------:R-:W-:-:S04]  /*0b10*/  FFMA R16, R4, R15, RZ ;  /* 0x0000000f04107223 */ /* 0x000fc800000000ff */
[----:B------:R-:W-:-:S04]  /*0b20*/  FFMA R17, -R11, R16, R4 ;  /* 0x000000100b117223 */ /* 0x000fc80000000104 */
[----:B------:R-:W-:Y:S01]  /*0b30*/  FFMA R0, R15, R17, R16 ;  /* 0x000000110f007223 */ /* 0x000fe20000000010 */
[----:B-123--:R-:W-:Y:S06]  /*0b40*/  @!P0 BRA `(.L_x_6) ;  /* 0x00000000000c8947 */ /* 0x00efec0003800000 */
[----:B------:R-:W-:Y:S01]  /*0b50*/  IMAD.MOV.U32 R0, RZ, RZ, R4 ;  /* 0x000000ffff007224 */ /* 0x000fe200078e0004 */
[----:B------:R-:W-:-:S07]  /*0b60*/  MOV R4, 0xb80 ;  /* 0x00000b8000047802 */ /* 0x000fce0000000f00 */
[----:B-----5:R-:W-:Y:S05]  /*0b70*/  CALL.REL.NOINC `($__internal_1_$__cuda_sm3x_div_rn_noftz_f32_slowpath) ;  /* 0x0000003400447944 */ /* 0x020fea0003c00000 */
.L_x_6:
[C---:B------:R-:W-:Y:S01]  /*0b80*/  FMUL R4, R6.reuse, 0.63661974668502807617 ;  /* 0x3f22f98306047820 */ /* 0x040fe20000400000 */
[----:B------:R-:W-:Y:S01]  /*0b90*/  FSETP.GE.AND P0, PT, |R6|, 105615, PT ;  /* 0x47ce47800600780b */ /* 0x000fe20003f06200 */
[----:B------:R-:W-:Y:S01]  /*0ba0*/  FADD R3, R3, R3 ;  /* 0x0000000303037221 */ /* 0x000fe20000000000 */
[----:B------:R-:W-:-:S03]  /*0bb0*/  FMUL R0, R2, R0 ;  /* 0x0000000002007220 */ /* 0x000fc60000400000 */
[----:B------:R-:W0:Y:S01]  /*0bc0*/  F2I.NTZ R4, R4 ;  /* 0x0000000400047305 */ /* 0x000e220000203100 */
[----:B------:R-:W-:Y:S01]  /*0bd0*/  FADD R2, -R3, 1 ;  /* 0x3f80000003027421 */ /* 0x000fe20000000100 */
[----:B------:R-:W-:Y:S01]  /*0be0*/  FMUL R0, R5, R0 ;  /* 0x0000000005007220 */ /* 0x000fe20000400000 */
[----:B0-----:R-:W-:Y:S01]  /*0bf0*/  I2FP.F32.S32 R11, R4 ;  /* 0x00000004000b7245 */ /* 0x001fe20000201400 */
[----:B------:R-:W-:-:S04]  /*0c00*/  IMAD.MOV.U32 R21, RZ, RZ, R4 ;  /* 0x000000ffff157224 */ /* 0x000fc800078e0004 */
[----:B------:R-:W-:-:S04]  /*0c10*/  FFMA R12, R11, -1.5707962512969970703, R6 ;  /* 0xbfc90fda0b0c7823 */ /* 0x000fc80000000006 */
[----:B------:R-:W-:-:S04]  /*0c20*/  FFMA R12, R11, -7.5497894158615963534e-08, R12 ;  /* 0xb3a221680b0c7823 */ /* 0x000fc8000000000c */
[----:B------:R-:W-:Y:S01]  /*0c30*/  FFMA R20, R11, -5.3903029534742383927e-15, R12 ;  /* 0xa7c234c50b147823 */ /* 0x000fe2000000000c */
[----:B------:R-:W-:-:S03]  /*0c40*/  FMUL R11, R5, R2 ;  /* 0x00000002050b7220 */ /* 0x000fc60000400000 */
[----:B------:R-:W-:Y:S01]  /*0c50*/  IMAD.MOV.U32 R2, RZ, RZ, R20 ;  /* 0x000000ffff027224 */ /* 0x000fe200078e0014 */
[----:B------:R-:W-:Y:S06]  /*0c60*/  @!P0 BRA `(.L_x_7) ;  /* 0x0000000000dc8947 */ /* 0x000fec0003800000 */
[----:B------:R-:W-:-:S13]  /*0c70*/  FSETP.NEU.AND P1, PT, |R6|, +INF , PT ;  /* 0x7f8000000600780b */ /* 0x000fda0003f2d200 */
[----:B------:R-:W-:Y:S01]  /*0c80*/  @!P1 FMUL R2, RZ, R6 ;  /* 0x00000006ff029220 */ /* 0x000fe20000400000 */
[----:B------:R-:W-:Y:S01]  /*0c90*/  @!P1 IMAD.MOV.U32 R4, RZ, RZ, RZ ;  /* 0x000000ffff049224 */ /* 0x000fe200078e00ff */
[----:B------:R-:W-:Y:S06]  /*0ca0*/  @!P1 BRA `(.L_x_7) ;  /* 0x0000000000cc9947 */ /* 0x000fec0003800000 */
[----:B------:R-:W-:Y:S01]  /*0cb0*/  SHF.L.U32 R3, R6, 0x8, RZ ;  /* 0x0000000806037819 */ /* 0x000fe200000006ff */
[----:B------:R-:W-:Y:S01]  /*0cc0*/  IMAD.MOV.U32 R12, RZ, RZ, RZ ;  /* 0x000000ffff0c7224 */ /* 0x000fe200078e00ff */
[----:B------:R-:W0:Y:S01]  /*0cd0*/  LDCU.64 UR8, c[0x4][URZ] ;  /* 0x01000000ff0877ac */ /* 0x000e220008000a00 */
[----:B------:R-:W-:Y:S01]  /*0ce0*/  IMAD.MOV.U32 R15, RZ, RZ, RZ ;  /* 0x000000ffff0f7224 */ /* 0x000fe200078e00ff */
[----:B------:R-:W-:Y:S01]  /*0cf0*/  LOP3.LUT R3, R3, 0x80000000, RZ, 0xfc, !PT ;  /* 0x8000000003037812 */ /* 0x000fe200078efcff */
[----:B------:R-:W-:Y:S01]  /*0d00*/  IMAD.MOV.U32 R2, RZ, RZ, R1 ;  /* 0x000000ffff027224 */ /* 0x000fe200078e0001 */
[----:B------:R-:W-:-:S06]  /*0d10*/  UMOV UR4, URZ ;  /* 0x000000ff00047c82 */ /* 0x000fcc0008000000 */
.L_x_8:
[----:B0-----:R-:W-:Y:S01]  /*0d20*/  IMAD.U32 R16, RZ, RZ, UR8 ;  /* 0x00000008ff107e24 */ /* 0x001fe2000f8e00ff */
[----:B------:R-:W-:-:S05]  /*0d30*/  MOV R17, UR9 ;  /* 0x0000000900117c02 */ /* 0x000fca0008000f00 */
        /* <DEDUP_REMOVED lines=8> */
[----:B------:R-:W-:Y:S02]  /*0dc0*/  IMAD.X R12, R5, 0x1, R15, P1 ;  /* 0x00000001050c7824 */ /* 0x000fe400008e060f */
[----:B0-----:R-:W-:Y:S01]  /*0dd0*/  VIADD R2, R2, 0x4 ;  /* 0x0000000402027836 */ /* 0x001fe20000000000 */
        /* <DEDUP_REMOVED lines=17> */
[C---:B------:R-:W-:Y:S01]  /*0ef0*/  SHF.L.W.U32.HI R5, R4.reuse, 0x2, R3 ;  /* 0x0000000204057819 */ /* 0x040fe20000010e03 */
[----:B------:R-:W-:-:S03]  /*0f00*/  IMAD.SHL.U32 R4, R4, 0x4, RZ ;  /* 0x0000000404047824 */ /* 0x000fc600078e00ff */
[----:B------:R-:W-:-:S04]  /*0f10*/  SHF.R.S32.HI R2, RZ, 0x1f, R5 ;  /* 0x0000001fff027819 */ /* 0x000fc80000011405 */
[C---:B------:R-:W-:Y:S02]  /*0f20*/  LOP3.LUT R16, R2.reuse, R4, RZ, 0x3c, !PT ;  /* 0x0000000402107212 */ /* 0x040fe400078e3cff */
[----:B------:R-:W-:Y:S02]  /*0f30*/  LOP3.LUT R17, R2, R5, RZ, 0x3c, !PT ;  /* 0x0000000502117212 */ /* 0x000fe400078e3cff */
[----:B------:R-:W-:Y:S02]  /*0f40*/  SHF.R.U32.HI R4, RZ, 0x1e, R3 ;  /* 0x0000001eff047819 */ /* 0x000fe40000011603 */
[C---:B------:R-:W-:Y:S02]  /*0f50*/  LOP3.LUT R2, R5.reuse, R6, RZ, 0x3c, !PT ;  /* 0x0000000605027212 */ /* 0x040fe400078e3cff */
[----:B------:R-:W0:Y:S01]  /*0f60*/  I2F.F64.S64 R16, R16 ;  /* 0x0000001000107312 */ /* 0x000e220000301c00 */
[----:B------:R-:W-:Y:S02]  /*0f70*/  LEA.HI R4, R5, R4, RZ, 0x1 ;  /* 0x0000000405047211 */ /* 0x000fe400078f08ff */
[----:B------:R-:W-:-:S02]  /*0f80*/  ISETP.GE.AND P2, PT, R2, RZ, PT ;  /* 0x000000ff0200720c */ /* 0x000fc40003f46270 */
[----:B------:R-:W-:-:S05]  /*0f90*/  IADD3 R2, PT, PT, -R4, RZ, RZ ;  /* 0x000000ff04027210 */ /* 0x000fca0007ffe1ff */
[----:B------:R-:W-:Y:S01]  /*0fa0*/  @!P1 IMAD.MOV.U32 R4, RZ, RZ, R2 ;  /* 0x000000ffff049224 */ /* 0x000fe200078e0002 */
[----:B0-----:R-:W-:-:S10]  /*0fb0*/  DMUL R12, R16, UR4 ;  /* 0x00000004100c7c28 */ /* 0x001fd40008000000 */
[----:B------:R-:W0:Y:S02]  /*0fc0*/  F2F.F32.F64 R12, R12 ;  /* 0x0000000c000c7310 */ /* 0x000e240000301000 */
[----:B0-----:R-:W-:-:S07]  /*0fd0*/  FSEL R2, -R12, R12, !P2 ;  /* 0x0000000c0c027208 */ /* 0x001fce0005000100 */
.L_x_7:
[----:B------:R-:W-:Y:S01]  /*0fe0*/  LOP3.LUT R13, R4, 0x1, RZ, 0xc0, !PT ;  /* 0x00000001040d7812 */ /* 0x000fe200078ec0ff */
[----:B------:R-:W-:Y:S02]  /*0ff0*/  IMAD.MOV.U32 R12, RZ, RZ, 0x37cbac00 ;  /* 0x37cbac00ff0c7424 */ /* 0x000fe400078e00ff */
[----:B------:R-:W-:Y:S01]  /*1000*/  FMUL R3, R2, R2 ;  /* 0x0000000202037220 */ /* 0x000fe20000400000 */
[----:B------:R-:W-:Y:S01]  /*1010*/  VIADD R16, R4, 0x1 ;  /* 0x0000000104107836 */ /* 0x000fe20000000000 */
[----:B------:R-:W-:Y:S01]  /*1020*/  ISETP.NE.U32.AND P1, PT, R13, 0x1, PT ;  /* 0x000000010d00780c */ /* 0x000fe20003f25070 */
[----:B------:R-:W-:Y:S02]  /*1030*/  IMAD.MOV.U32 R13, RZ, RZ, 0x3c0885e4 ;  /* 0x3c0885e4ff0d7424 */ /* 0x000fe400078e00ff */
[----:B------:R-:W-:Y:S01]  /*1040*/  FFMA R5, R3, R12, -0.0013887860113754868507 ;  /* 0xbab607ed03057423 */ /* 0x000fe2000000000c */
[----:B------:R-:W-:Y:S02]  /*1050*/  MOV R15, 0x3e2aaaa8 ;  /* 0x3e2aaaa8000f7802 */ /* 0x000fe40000000f00 */
[----:B------:R-:W-:-:S02]  /*1060*/  LOP3.LUT P2, RZ, R16, 0x2, RZ, 0xc0, !PT ;  /* 0x0000000210ff7812 */ /* 0x000fc4000784c0ff */
[----:B------:R-:W-:Y:S02]  /*1070*/  FSEL R4, R5, -0.00019574658654164522886, P1 ;  /* 0xb94d415305047808 */ /* 0x000fe40000800000 */
[----:B------:R-:W-:Y:S02]  /*1080*/  FSEL R18, R13, 0.041666727513074874878, !P1 ;  /* 0x3d2aaabb0d127808 */ /* 0x000fe40004800000 */
[----:B------:R-:W-:Y:S02]  /*1090*/  FSEL R16, R2, 1, !P1 ;  /* 0x3f80000002107808 */ /* 0x000fe40004800000 */
[----:B------:R-:W-:Y:S01]  /*10a0*/  FSEL R17, -R15, -0.4999999701976776123, !P1 ;  /* 0xbeffffff0f117808 */ /* 0x000fe20004800100 */
[C---:B------:R-:W-:Y:S02]  /*10b0*/  FFMA R4, R3.reuse, R4, R18 ;  /* 0x0000000403047223 */ /* 0x040fe40000000012 */
[C---:B------:R-:W-:Y:S02]  /*10c0*/  FFMA R5, R3.reuse, R16, RZ ;  /* 0x0000001003057223 */ /* 0x040fe400000000ff */
[----:B------:R-:W-:-:S04]  /*10d0*/  FFMA R4, R3, R4, R17 ;  /* 0x0000000403047223 */ /* 0x000fc80000000011 */
[----:B------:R-:W-:-:S04]  /*10e0*/  FFMA R16, R5, R4, R16 ;  /* 0x0000000405107223 */ /* 0x000fc80000000010 */
[----:B------:R-:W-:Y:S01]  /*10f0*/  @P2 FADD R16, RZ, -R16 ;  /* 0x80000010ff102221 */ /* 0x000fe20000000000 */
[----:B------:R-:W-:Y:S06]  /*1100*/  @!P0 BRA `(.L_x_9) ;  /* 0x0000000000dc8947 */ /* 0x000fec0003800000 */
[----:B------:R-:W-:-:S13]  /*1110*/  FSETP.NEU.AND P0, PT, |R6|, +INF , PT ;  /* 0x7f8000000600780b */ /* 0x000fda0003f0d200 */
[----:B------:R-:W-:Y:S01]  /*1120*/  @!P0 FMUL R20, RZ, R6 ;  /* 0x00000006ff148220 */ /* 0x000fe20000400000 */
[----:B------:R-:W-:Y:S01]  /*1130*/  @!P0 IMAD.MOV.U32 R21, RZ, RZ, RZ ;  /* 0x000000ffff158224 */ /* 0x000fe200078e00ff */
[----:B------:R-:W-:Y:S06]  /*1140*/  @!P0 BRA `(.L_x_9) ;  /* 0x0000000000cc8947 */ /* 0x000fec0003800000 */
[----:B------:R-:W-:Y:S01]  /*1150*/  IMAD.SHL.U32 R3, R6, 0x100, RZ ;  /* 0x0000010006037824 */ /* 0x000fe200078e00ff */
[----:B------:R-:W-:Y:S01]  /*1160*/  MOV R2, R1 ;  /* 0x0000000100027202 */ /* 0x000fe20000000f00 */
[----:B------:R-:W-:Y:S01]  /*1170*/  IMAD.MOV.U32 R17, RZ, RZ, RZ ;  /* 0x000000ffff117224 */ /* 0x000fe200078e00ff */
[----:B------:R-:W0:Y:S01]  /*1180*/  LDCU.64 UR8, c[0x4][URZ] ;  /* 0x01000000ff0877ac */ /* 0x000e220008000a00 */
[----:B------:R-:W-:Y:S01]  /*1190*/  IMAD.MOV.U32 R21, RZ, RZ, RZ ;  /* 0x000000ffff157224 */ /* 0x000fe200078e00ff */
[----:B------:R-:W-:Y:S01]  /*11a0*/  LOP3.LUT R23, R3, 0x80000000, RZ, 0xfc, !PT ;  /* 0x8000000003177812 */ /* 0x000fe200078efcff */
[----:B------:R-:W-:-:S06]  /*11b0*/  UMOV UR4, URZ ;  /* 0x000000ff00047c82 */ /* 0x000fcc0008000000 */
.L_x_10:
        /* <DEDUP_REMOVED lines=16> */
[----:B------:R-:W-:Y:S02]  /*12c0*/  LOP3.LUT P0, RZ, R5, 0x1f, RZ, 0xc0, !PT ;  /* 0x0000001f05ff7812 */ /* 0x000fe4000780c0ff */
[----:B------:R-:W-:-:S04]  /*12d0*/  IADD3 R2, PT, PT, R2, -0x80, RZ ;  /* 0xffffff8002027810 */ /* 0x000fc80007ffe0ff */
[----:B------:R-:W-:-:S05]  /*12e0*/  SHF.R.U32.HI R2, RZ, 0x5, R2 ;  /* 0x00000005ff027819 */ /* 0x000fca0000011602 */
[----:B------:R-:W-:-:S05]  /*12f0*/  IMAD R19, R2, -0x4, R1 ;  /* 0xfffffffc02137824 */ /* 0x000fca00078e0201 */
[----:B------:R-:W2:Y:S04]  /*1300*/  LDL R4, [R19+0x18] ;  /* 0x0000180013047983 */ /* 0x000ea80000100800 */
[----:B------:R-:W2:Y:S04]  /*1310*/  LDL R3, [R19+0x14] ;  /* 0x0000140013037983 */ /* 0x000ea80000100800 */
[----:B------:R-:W3:Y:S01]  /*1320*/  @P0 LDL R2, [R19+0x10] ;  /* 0x0000100013020983 */ /* 0x000ee20000100800 */
[----:B------:R-:W-:Y:S01]  /*1330*/  LOP3.LUT R5, R5, 0x1f, RZ, 0xc0, !PT ;  /* 0x0000001f05057812 */ /* 0x000fe200078ec0ff */
[----:B------:R-:W-:Y:S01]  /*1340*/  UMOV UR4, 0x54442d19 ;  /* 0x54442d1900047882 */ /* 0x000fe20000000000 */
[----:B------:R-:W-:Y:S01]  /*1350*/  UMOV UR5, 0x3bf921fb ;  /* 0x3bf921fb00057882 */ /* 0x000fe20000000000 */
[----:B------:R-:W-:-:S02]  /*1360*/  ISETP.GE.AND P1, PT, R6, RZ, PT ;  /* 0x000000ff0600720c */ /* 0x000fc40003f26270 */
[-C--:B--2---:R-:W-:Y:S02]  /*1370*/  @P0 SHF.L.W.U32.HI R4, R3, R5.reuse, R4 ;  /* 0x0000000503040219 */ /* 0x084fe40000010e04 */
[----:B---3--:R-:W-:-:S04]  /*1380*/  @P0 SHF.L.W.U32.HI R3, R2, R5, R3 ;  /* 0x0000000502030219 */ /* 0x008fc80000010e03 */
[C-C-:B------:R-:W-:Y:S01]  /*1390*/  SHF.L.W.U32.HI R5, R3.reuse, 0x2, R4.reuse ;  /* 0x0000000203057819 */ /* 0x140fe20000010e04 */
[----:B------:R-:W-:Y:S01]  /*13a0*/  IMAD.SHL.U32 R3, R3, 0x4, RZ ;  /* 0x0000000403037824 */ /* 0x000fe200078e00ff */
[----:B------:R-:W-:Y:S02]  /*13b0*/  SHF.R.U32.HI R4, RZ, 0x1e, R4 ;  /* 0x0000001eff047819 */ /* 0x000fe40000011604 */
[----:B------:R-:W-:Y:S02]  /*13c0*/  SHF.R.S32.HI R18, RZ, 0x1f, R5 ;  /* 0x0000001fff127819 */ /* 0x000fe40000011405 */
[C---:B------:R-:W-:Y:S02]  /*13d0*/  LEA.HI R21, R5.reuse, R4, RZ, 0x1 ;  /* 0x0000000405157211 */ /* 0x040fe400078f08ff */
[C---:B------:R-:W-:Y:S02]  /*13e0*/  LOP3.LUT R2, R18.reuse, R3, RZ, 0x3c, !PT ;  /* 0x0000000312027212 */ /* 0x040fe400078e3cff */
[----:B------:R-:W-:Y:S01]  /*13f0*/  LOP3.LUT R3, R18, R5, RZ, 0x3c, !PT ;  /* 0x0000000512037212 */ /* 0x000fe200078e3cff */
[----:B------:R-:W-:Y:S01]  /*1400*/  IMAD.MOV R4, RZ, RZ, -R21 ;  /* 0x000000ffff047224 */ /* 0x000fe200078e0a15 */
[----:B------:R-:W-:-:S03]  /*1410*/  LOP3.LUT R6, R5, R6, RZ, 0x3c, !PT ;  /* 0x0000000605067212 */ /* 0x000fc600078e3cff */
[----:B------:R-:W-:Y:S01]  /*1420*/  @!P1 IMAD.MOV.U32 R21, RZ, RZ, R4 ;  /* 0x000000ffff159224 */ /* 0x000fe200078e0004 */
[----:B------:R-:W1:Y:S01]  /*1430*/  I2F.F64.S64 R2, R2 ;  /* 0x0000000200027312 */ /* 0x000e620000301c00 */
[----:B------:R-:W-:Y:S01]  /*1440*/  ISETP.GE.AND P0, PT, R6, RZ, PT ;  /* 0x000000ff0600720c */ /* 0x000fe20003f06270 */
[----:B-1----:R-:W-:-:S10]  /*1450*/  DMUL R18, R2, UR4 ;  /* 0x0000000402127c28 */ /* 0x002fd40008000000 */
[----:B------:R-:W1:Y:S02]  /*1460*/  F2F.F32.F64 R18, R18 ;  /* 0x0000001200127310 */ /* 0x000e640000301000 */
[----:B01----:R-:W-:-:S07]  /*1470*/  FSEL R20, -R18, R18, !P0 ;  /* 0x0000001212147208 */ /* 0x003fce0004000100 */
.L_x_9:
[----:B------:R-:W-:Y:S01]  /*1480*/  FMUL R19, R7, 0.63661974668502807617 ;  /* 0x3f22f98307137820 */ /* 0x000fe20000400000 */
[----:B------:R-:W-:Y:S01]  /*1490*/  FMUL R3, R20, R20 ;  /* 0x0000001414037220 */ /* 0x000fe20000400000 */
[----:B------:R-:W-:Y:S01]  /*14a0*/  LOP3.LUT R2, R21, 0x1, RZ, 0xc0, !PT ;  /* 0x0000000115027812 */ /* 0x000fe200078ec0ff */
[----:B------:R-:W-:Y:S01]  /*14b0*/  IMAD.MOV.U32 R6, RZ, RZ, 0x3d2aaabb ;  /* 0x3d2aaabbff067424 */ /* 0x000fe200078e00ff */
[----:B------:R-:W-:Y:S01]  /*14c0*/  MOV R17, 0x3effffff ;  /* 0x3effffff00117802 */ /* 0x000fe20000000f00 */
[----:B------:R-:W-:Y:S01]  /*14d0*/  FFMA R4, R3, R12, -0.0013887860113754868507 ;  /* 0xbab607ed03047423 */ /* 0x000fe2000000000c */
[----:B------:R-:W0:Y:S01]  /*14e0*/  F2I.NTZ R19, R19 ;  /* 0x0000001300137305 */ /* 0x000e220000203100 */
[----:B------:R-:W-:Y:S02]  /*14f0*/  ISETP.NE.U32.AND P0, PT, R2, 0x1, PT ;  /* 0x000000010200780c */ /* 0x000fe40003f05070 */
[----:B------:R-:W-:Y:S02]  /*1500*/  LOP3.LUT P1, RZ, R21, 0x2, RZ, 0xc0, !PT ;  /* 0x0000000215ff7812 */ /* 0x000fe4000782c0ff */
[----:B------:R-:W-:-:S02]  /*1510*/  FSEL R4, R4, -0.00019574658654164522886, !P0 ;  /* 0xb94d415304047808 */ /* 0x000fc40004000000 */
[----:B------:R-:W-:Y:S02]  /*1520*/  FSEL R2, R6, 0.0083327032625675201416, !P0 ;  /* 0x3c0885e406027808 */ /* 0x000fe40004000000 */
[----:B------:R-:W-:Y:S02]  /*1530*/  FSEL R22, -R17, -0.16666662693023681641, !P0 ;  /* 0xbe2aaaa811167808 */ /* 0x000fe40004000100 */
[----:B------:R-:W-:Y:S01]  /*1540*/  FSEL R18, R20, 1, P0 ;  /* 0x3f80000014127808 */ /* 0x000fe20000000000 */
[----:B------:R-:W-:Y:S01]  /*1550*/  FFMA R2, R3, R4, R2 ;  /* 0x0000000403027223 */ /* 0x000fe20000000002 */
[----:B------:R-:W-:Y:S02]  /*1560*/  FSETP.GE.AND P0, PT, |R7|, 105615, PT ;  /* 0x47ce47800700780b */ /* 0x000fe40003f06200 */
[----:B0-----:R-:W-:Y:S01]  /*1570*/  I2FP.F32.S32 R24, R19 ;  /* 0x0000001300187245 */ /* 0x001fe20000201400 */
[C---:B------:R-:W-:Y:S01]  /*1580*/  FFMA R2, R3.reuse, R2, R22 ;  /* 0x0000000203027223 */ /* 0x040fe20000000016 */
[----:B------:R-:W-:Y:S01]  /*1590*/  FFMA R3, R3, R18, RZ ;  /* 0x0000001203037223 */ /* 0x000fe200000000ff */
[----:B------:R-:W-:-:S02]  /*15a0*/  IMAD.MOV.U32 R21, RZ, RZ, R19 ;  /* 0x000000ffff157224 */ /* 0x000fc400078e0013 */
[----:B------:R-:W-:Y:S01]  /*15b0*/  FFMA R5, R24, -1.5707962512969970703, R7 ;  /* 0xbfc90fda18057823 */ /* 0x000fe20000000007 */
[----:B------:R-:W-:-:S03]  /*15c0*/  FFMA R18, R3, R2, R18 ;  /* 0x0000000203127223 */ /* 0x000fc60000000012 */
[----:B------:R-:W-:Y:S01]  /*15d0*/  FFMA R5, R24, -7.5497894158615963534e-08, R5 ;  /* 0xb3a2216818057823 */ /* 0x000fe20000000005 */
[----:B------:R-:W-:-:S03]  /*15e0*/  @P1 FADD R18, RZ, -R18 ;  /* 0x80000012ff121221 */ /* 0x000fc60000000000 */
[----:B------:R-:W-:-:S04]  /*15f0*/  FFMA R22, R24, -5.3903029534742383927e-15, R5 ;  /* 0xa7c234c518167823 */ /* 0x000fc80000000005 */
[----:B------:R-:W-:Y:S01]  /*1600*/  IMAD.MOV.U32 R2, RZ, RZ, R22 ;  /* 0x000000ffff027224 */ /* 0x000fe200078e0016 */
[----:B------:R-:W-:Y:S06]  /*1610*/  @!P0 BRA `(.L_x_11) ;  /* 0x0000000000dc8947 */ /* 0x000fec0003800000 */
[----:B------:R-:W-:-:S13]  /*1620*/  FSETP.NEU.AND P1, PT, |R7|, +INF , PT ;  /* 0x7f8000000700780b */ /* 0x000fda0003f2d200 */
[----:B------:R-:W-:Y:S01]  /*1630*/  @!P1 FMUL R2, RZ, R7 ;  /* 0x00000007ff029220 */ /* 0x000fe20000400000 */
[----:B------:R-:W-:Y:S01]  /*1640*/  @!P1 IMAD.MOV.U32 R19, RZ, RZ, RZ ;  /* 0x000000ffff139224 */ /* 0x000fe200078e00ff */
[----:B------:R-:W-:Y:S06]  /*1650*/  @!P1 BRA `(.L_x_11) ;  /* 0x0000000000cc9947 */ /* 0x000fec0003800000 */
[----:B------:R-:W-:Y:S01]  /*1660*/  IMAD.SHL.U32 R2, R7, 0x100, RZ ;  /* 0x0000010007027824 */ /* 0x000fe200078e00ff */
[----:B------:R-:W-:Y:S01]  /*1670*/  MOV R23, RZ ;  /* 0x000000ff00177202 */ /* 0x000fe20000000f00 */
[----:B------:R-:W-:Y:S01]  /*1680*/  IMAD.MOV.U32 R25, RZ, RZ, RZ ;  /* 0x000000ffff197224 */ /* 0x000fe200078e00ff */
[----:B------:R-:W0:Y:S01]  /*1690*/  LDCU.64 UR8, c[0x4][URZ] ;  /* 0x01000000ff0877ac */ /* 0x000e220008000a00 */
[----:B------:R-:W-:Y:S01]  /*16a0*/  IMAD.MOV.U32 R19, RZ, RZ, R1 ;  /* 0x000000ffff137224 */ /* 0x000fe200078e0001 */
[----:B------:R-:W-:Y:S01]  /*16b0*/  LOP3.LUT R20, R2, 0x80000000, RZ, 0xfc, !PT ;  /* 0x8000000002147812 */ /* 0x000fe200078efcff */
[----:B------:R-:W-:-:S06]  /*16c0*/  UMOV UR4, URZ ;  /* 0x000000ff00047c82 */ /* 0x000fcc0008000000 */
.L_x_12:
        /* <DEDUP_REMOVED lines=8> */
[----:B------:R-:W-:-:S04]  /*1750*/  IADD3 R4, P1, PT, R4, R23, RZ ;  /* 0x0000001704047210 */ /* 0x000fc80007f3e0ff */
[----:B------:R-:W-:Y:S01]  /*1760*/  IADD3.X R23, PT, PT, R5, R25, RZ, P1, !PT ;  /* 0x0000001905177210 */ /* 0x000fe20000ffe4ff */
[----:B------:R0:W-:Y:S02]  /*1770*/  STL [R19], R4 ;  /* 0x0000000413007387 */ /* 0x0001e40000100800 */
        /* <DEDUP_REMOVED lines=22> */
[----:B------:R-:W-:Y:S02]  /*18e0*/  LEA.HI R19, R20, R19, RZ, 0x1 ;  /* 0x0000001314137211 */ /* 0x000fe400078f08ff */
[C---:B------:R-:W-:Y:S02]  /*18f0*/  LOP3.LUT R2, R4.reuse, R3, RZ, 0x3c, !PT ;  /* 0x0000000304027212 */ /* 0x040fe400078e3cff */
[----:B------:R-:W-:Y:S02]  /*1900*/  LOP3.LUT R3, R4, R20, RZ, 0x3c, !PT ;  /* 0x0000001404037212 */ /* 0x000fe400078e3cff */
[----:B0-----:R-:W-:Y:S01]  /*1910*/  LOP3.LUT R23, R20, R7, RZ, 0x3c, !PT ;  /* 0x0000000714177212 */ /* 0x001fe200078e3cff */
[----:B------:R-:W-:-:S03]  /*1920*/  IMAD.MOV R20, RZ, RZ, -R19 ;  /* 0x000000ffff147224 */ /* 0x000fc600078e0a13 */
[----:B------:R-:W0:Y:S01]  /*1930*/  I2F.F64.S64 R2, R2 ;  /* 0x0000000200027312 */ /* 0x000e220000301c00 */
[----:B------:R-:W-:Y:S02]  /*1940*/  ISETP.GE.AND P2, PT, R23, RZ, PT ;  /* 0x000000ff1700720c */ /* 0x000fe40003f46270 */
[----:B------:R-:W-:Y:S01]  /*1950*/  @!P1 MOV R19, R20 ;  /* 0x0000001400139202 */ /* 0x000fe20000000f00 */
[----:B0-----:R-:W-:-:S10]  /*1960*/  DMUL R4, R2, UR4 ;  /* 0x0000000402047c28 */ /* 0x001fd40008000000 */
[----:B------:R-:W0:Y:S02]  /*1970*/  F2F.F32.F64 R4, R4 ;  /* 0x0000000400047310 */ /* 0x000e240000301000 */
[----:B0-----:R-:W-:-:S07]  /*1980*/  FSEL R2, -R4, R4, !P2 ;  /* 0x0000000404027208 */ /* 0x001fce0005000100 */
.L_x_11:
[----:B------:R-:W-:Y:S01]  /*1990*/  FMUL R3, R2, R2 ;  /* 0x0000000202037220 */ /* 0x000fe20000400000 */
[----:B------:R-:W-:-:S03]  /*19a0*/  LOP3.LUT R5, R19, 0x1, RZ, 0xc0, !PT ;  /* 0x0000000113057812 */ /* 0x000fc600078ec0ff */
[----:B------:R-:W-:Y:S01]  /*19b0*/  FFMA R4, R3, R12, -0.0013887860113754868507 ;  /* 0xbab607ed03047423 */ /* 0x000fe2000000000c */
[----:B------:R-:W-:Y:S01]  /*19c0*/  ISETP.NE.U32.AND P1, PT, R5, 0x1, PT ;  /* 0x000000010500780c */ /* 0x000fe20003f25070 */
[----:B------:R-:W-:-:S03]  /*19d0*/  VIADD R5, R19, 0x1 ;  /* 0x0000000113057836 */ /* 0x000fc60000000000 */
[----:B------:R-:W-:Y:S02]  /*19e0*/  FSEL R4, R4, -0.00019574658654164522886, P1 ;  /* 0xb94d415304047808 */ /* 0x000fe40000800000 */
[----:B------:R-:W-:Y:S02]  /*19f0*/  FSEL R20, R13, 0.041666727513074874878, !P1 ;  /* 0x3d2aaabb0d147808 */ /* 0x000fe40004800000 */
[----:B------:R-:W-:Y:S02]  /*1a00*/  LOP3.LUT P2, RZ, R5, 0x2, RZ, 0xc0, !PT ;  /* 0x0000000205ff7812 */ /* 0x000fe4000784c0ff */
[----:B------:R-:W-:Y:S01]  /*1a10*/  FSEL R19, R2, 1, !P1 ;  /* 0x3f80000002137808 */ /* 0x000fe20004800000 */
[----:B------:R-:W-:Y:S01]  /*1a20*/  FFMA R4, R3, R4, R20 ;  /* 0x0000000403047223 */ /* 0x000fe20000000014 */
[----:B------:R-:W-:-:S03]  /*1a30*/  FSEL R5, -R15, -0.4999999701976776123, !P1 ;  /* 0xbeffffff0f057808 */ /* 0x000fc60004800100 */
        /* <DEDUP_REMOVED lines=16> */
.L_x_14:
        /* <DEDUP_REMOVED lines=28> */
[----:B---3--:R-:W-:Y:S02]  /*1d00*/  @P0 SHF.L.W.U32.HI R3, R2, R4, R3 ;  /* 0x0000000402030219 */ /* 0x008fe40000010e03 */
[--C-:B0-----:R-:W-:Y:S02]  /*1d10*/  SHF.R.U32.HI R21, RZ, 0x1e, R20.reuse ;  /* 0x0000001eff157819 */ /* 0x101fe40000011614 */
[C---:B------:R-:W-:Y:S01]  /*1d20*/  SHF.L.W.U32.HI R22, R3.reuse, 0x2, R20 ;  /* 0x0000000203167819 */ /* 0x040fe20000010e14 */
[----:B------:R-:W-:-:S03]  /*1d30*/  IMAD.SHL.U32 R3, R3, 0x4, RZ ;  /* 0x0000000403037824 */ /* 0x000fc600078e00ff */
[----:B------:R-:W-:Y:S02]  /*1d40*/  SHF.R.S32.HI R4, RZ, 0x1f, R22 ;  /* 0x0000001fff047819 */ /* 0x000fe40000011416 */
[----:B------:R-:W-:Y:S02]  /*1d50*/  LOP3.LUT R7, R22, R7, RZ, 0x3c, !PT ;  /* 0x0000000716077212 */ /* 0x000fe400078e3cff */
[C---:B------:R-:W-:Y:S02]  /*1d60*/  LOP3.LUT R2, R4.reuse, R3, RZ, 0x3c, !PT ;  /* 0x0000000304027212 */ /* 0x040fe400078e3cff */
[----:B------:R-:W-:Y:S02]  /*1d70*/  LOP3.LUT R3, R4, R22, RZ, 0x3c, !PT ;  /* 0x0000001604037212 */ /* 0x000fe400078e3cff */
[----:B------:R-:W-:Y:S02]  /*1d80*/  LEA.HI R21, R22, R21, RZ, 0x1 ;  /* 0x0000001516157211 */ /* 0x000fe400078f08ff */
[----:B------:R-:W-:-:S02]  /*1d90*/  ISETP.GE.AND P0, PT, R7, RZ, PT ;  /* 0x000000ff0700720c */ /* 0x000fc40003f06270 */
[----:B------:R-:W0:Y:S01]  /*1da0*/  I2F.F64.S64 R2, R2 ;  /* 0x0000000200027312 */ /* 0x000e220000301c00 */
[----:B------:R-:W-:-:S04]  /*1db0*/  IMAD.MOV R7, RZ, RZ, -R21 ;  /* 0x000000ffff077224 */ /* 0x000fc800078e0a15 */
[----:B------:R-:W-:Y:S01]  /*1dc0*/  @!P1 IMAD.MOV.U32 R21, RZ, RZ, R7 ;  /* 0x000000ffff159224 */ /* 0x000fe200078e0007 */
[----:B0-----:R-:W-:-:S10]  /*1dd0*/  DMUL R4, R2, UR4 ;  /* 0x0000000402047c28 */ /* 0x001fd40008000000 */
[----:B------:R-:W0:Y:S02]  /*1de0*/  F2F.F32.F64 R4, R4 ;  /* 0x0000000400047310 */ /* 0x000e240000301000 */
[----:B0-----:R-:W-:-:S07]  /*1df0*/  FSEL R22, -R4, R4, !P0 ;  /* 0x0000000404167208 */ /* 0x001fce0004000100 */
.L_x_13:
[----:B------:R-:W-:Y:S01]  /*1e00*/  FMUL R25, R14, 0.63661974668502807617 ;  /* 0x3f22f9830e197820 */ /* 0x000fe20000400000 */
[----:B------:R-:W-:Y:S01]  /*1e10*/  FMUL R3, R22, R22 ;  /* 0x0000001616037220 */ /* 0x000fe20000400000 */
[C---:B------:R-:W-:Y:S02]  /*1e20*/  LOP3.LUT R2, R21.reuse, 0x1, RZ, 0xc0, !PT ;  /* 0x0000000115027812 */ /* 0x040fe400078ec0ff */
[----:B------:R-:W-:Y:S01]  /*1e30*/  LOP3.LUT P1, RZ, R21, 0x2, RZ, 0xc0, !PT ;  /* 0x0000000215ff7812 */ /* 0x000fe2000782c0ff */
[----:B------:R-:W-:Y:S01]  /*1e40*/  FFMA R4, R3, R12, -0.0013887860113754868507 ;  /* 0xbab607ed03047423 */ /* 0x000fe2000000000c */
[----:B------:R-:W0:Y:S01]  /*1e50*/  F2I.NTZ R25, R25 ;  /* 0x0000001900197305 */ /* 0x000e220000203100 */
[----:B------:R-:W-:-:S04]  /*1e60*/  ISETP.NE.U32.AND P0, PT, R2, 0x1, PT ;  /* 0x000000010200780c */ /* 0x000fc80003f05070 */
[----:B------:R-:W-:Y:S02]  /*1e70*/  FSEL R4, R4, -0.00019574658654164522886, !P0 ;  /* 0xb94d415304047808 */ /* 0x000fe40004000000 */
[----:B------:R-:W-:Y:S02]  /*1e80*/  FSEL R2, R6, 0.0083327032625675201416, !P0 ;  /* 0x3c0885e406027808 */ /* 0x000fe40004000000 */
[----:B------:R-:W-:Y:S02]  /*1e90*/  FSEL R20, -R17, -0.16666662693023681641, !P0 ;  /* 0xbe2aaaa811147808 */ /* 0x000fe40004000100 */
[----:B------:R-:W-:Y:S01]  /*1ea0*/  FSEL R22, R22, 1, P0 ;  /* 0x3f80000016167808 */ /* 0x000fe20000000000 */
[C---:B------:R-:W-:Y:S01]  /*1eb0*/  FFMA R2, R3.reuse, R4, R2 ;  /* 0x0000000403027223 */ /* 0x040fe20000000002 */
[----:B------:R-:W-:Y:S02]  /*1ec0*/  FSETP.GE.AND P0, PT, |R14|, 105615, PT ;  /* 0x47ce47800e00780b */ /* 0x000fe40003f06200 */
[-C--:B0-----:R-:W-:Y:S01]  /*1ed0*/  I2FP.F32.S32 R5, R25.reuse ;  /* 0x0000001900057245 */ /* 0x081fe20000201400 */
[C---:B------:R-:W-:Y:S01]  /*1ee0*/  FFMA R2, R3.reuse, R2, R20 ;  /* 0x0000000203027223 */ /* 0x040fe20000000014 */
[----:B------:R-:W-:Y:S01]  /*1ef0*/  FFMA R3, R3, R22, RZ ;  /* 0x0000001603037223 */ /* 0x000fe200000000ff */
[----:B------:R-:W-:-:S02]  /*1f00*/  MOV R23, R25 ;  /* 0x0000001900177202 */ /* 0x000fc40000000f00 */
        /* <DEDUP_REMOVED lines=18> */
.L_x_16:
        /* <DEDUP_REMOVED lines=31> */
[----:B0-----:R-:W-:Y:S02]  /*2220*/  SHF.R.U32.HI R20, RZ, 0x1e, R7 ;  /* 0x0000001eff147819 */ /* 0x001fe40000011607 */
[----:B------:R-:W-:-:S02]  /*2230*/  SHF.R.S32.HI R4, RZ, 0x1f, R25 ;  /* 0x0000001fff047819 */ /* 0x000fc40000011419 */
[C---:B------:R-:W-:Y:S02]  /*2240*/  LOP3.LUT R7, R25.reuse, R14, RZ, 0x3c, !PT ;  /* 0x0000000e19077212 */ /* 0x040fe400078e3cff */
[C---:B------:R-:W-:Y:S02]  /*2250*/  LOP3.LUT R2, R4.reuse, R3, RZ, 0x3c, !PT ;  /* 0x0000000304027212 */ /* 0x040fe400078e3cff */
[----:B------:R-:W-:Y:S02]  /*2260*/  LOP3.LUT R3, R4, R25, RZ, 0x3c, !PT ;  /* 0x0000001904037212 */ /* 0x000fe400078e3cff */
[----:B------:R-:W-:Y:S02]  /*2270*/  LEA.HI R25, R25, R20, RZ, 0x1 ;  /* 0x0000001419197211 */ /* 0x000fe400078f08ff */
[----:B------:R-:W-:Y:S02]  /*2280*/  ISETP.GE.AND P2, PT, R7, RZ, PT ;  /* 0x000000ff0700720c */ /* 0x000fe40003f46270 */
[----:B------:R-:W0:Y:S01]  /*2290*/  I2F.F64.S64 R2, R2 ;  /* 0x0000000200027312 */ /* 0x000e220000301c00 */
[----:B------:R-:W-:-:S04]  /*22a0*/  IMAD.MOV R7, RZ, RZ, -R25 ;  /* 0x000000ffff077224 */ /* 0x000fc800078e0a19 */
[----:B------:R-:W-:Y:S01]  /*22b0*/  @!P1 IMAD.MOV.U32 R25, RZ, RZ, R7 ;  /* 0x000000ffff199224 */ /* 0x000fe200078e0007 */
[----:B0-----:R-:W-:-:S10]  /*22c0*/  DMUL R4, R2, UR4 ;  /* 0x0000000402047c28 */ /* 0x001fd40008000000 */
[----:B------:R-:W0:Y:S02]  /*22d0*/  F2F.F32.F64 R4, R4 ;  /* 0x0000000400047310 */ /* 0x000e240000301000 */
[----:B0-----:R-:W-:-:S07]  /*22e0*/  FSEL R2, -R4, R4, !P2 ;  /* 0x0000000404027208 */ /* 0x001fce0005000100 */
.L_x_15:
[C---:B------:R-:W-:Y:S01]  /*22f0*/  LOP3.LUT R4, R25.reuse, 0x1, RZ, 0xc0, !PT ;  /* 0x0000000119047812 */ /* 0x040fe200078ec0ff */
[----:B------:R-:W-:Y:S01]  /*2300*/  FMUL R3, R2, R2 ;  /* 0x0000000202037220 */ /* 0x000fe20000400000 */
[----:B------:R-:W-:Y:S02]  /*2310*/  IADD3 R5, PT, PT, R25, 0x1, RZ ;  /* 0x0000000119057810 */ /* 0x000fe40007ffe0ff */
[----:B------:R-:W-:Y:S01]  /*2320*/  ISETP.NE.U32.AND P1, PT, R4, 0x1, PT ;  /* 0x000000010400780c */ /* 0x000fe20003f25070 */
[----:B------:R-:W-:Y:S01]  /*2330*/  FFMA R4, R3, R12, -0.0013887860113754868507 ;  /* 0xbab607ed03047423 */ /* 0x000fe2000000000c */
[----:B------:R-:W-:Y:S02]  /*2340*/  LOP3.LUT P2, RZ, R5, 0x2, RZ, 0xc0, !PT ;  /* 0x0000000205ff7812 */ /* 0x000fe4000784c0ff */
[----:B------:R-:W-:Y:S02]  /*2350*/  FSEL R20, R13, 0.041666727513074874878, !P1 ;  /* 0x3d2aaabb0d147808 */ /* 0x000fe40004800000 */
[----:B------:R-:W-:-:S02]  /*2360*/  FSEL R4, R4, -0.00019574658654164522886, P1 ;  /* 0xb94d415304047808 */ /* 0x000fc40000800000 */
        /* <DEDUP_REMOVED lines=19> */
.L_x_18:
        /* <DEDUP_REMOVED lines=29> */
[--C-:B------:R-:W-:Y:S02]  /*2670*/  SHF.R.U32.HI R22, RZ, 0x1e, R7.reuse ;  /* 0x0000001eff167819 */ /* 0x100fe40000011607 */
        /* <DEDUP_REMOVED lines=8> */
[----:B------:R-:W1:Y:S01]  /*2700*/  I2F.F64.S64 R2, R2 ;  /* 0x0000000200027312 */ /* 0x000e620000301c00 */
[----:B------:R-:W-:-:S04]  /*2710*/  IMAD.MOV R7, RZ, RZ, -R23 ;  /* 0x000000ffff077224 */ /* 0x000fc800078e0a17 */
[----:B------:R-:W-:Y:S01]  /*2720*/  @!P1 IMAD.MOV.U32 R23, RZ, RZ, R7 ;  /* 0x000000ffff179224 */ /* 0x000fe200078e0007 */
[----:B-1----:R-:W-:-:S10]  /*2730*/  DMUL R4, R2, UR4 ;  /* 0x0000000402047c28 */ /* 0x002fd40008000000 */
[----:B------:R-:W1:Y:S02]  /*2740*/  F2F.F32.F64 R4, R4 ;  /* 0x0000000400047310 */ /* 0x000e640000301000 */
[----:B01----:R-:W-:-:S07]  /*2750*/  FSEL R22, -R4, R4, !P0 ;  /* 0x0000000404167208 */ /* 0x003fce0004000100 */
.L_x_17:
[----:B------:R-:W-:Y:S01]  /*2760*/  FMUL R3, R22, R22 ;  /* 0x0000001616037220 */ /* 0x000fe20000400000 */
[----:B------:R-:W-:Y:S01]  /*2770*/  LOP3.LUT R2, R23, 0x1, RZ, 0xc0, !PT ;  /* 0x0000000117027812 */ /* 0x000fe200078ec0ff */
[----:B------:R-:W-:Y:S01]  /*2780*/  FMUL R7, R21, R20 ;  /* 0x0000001415077220 */ /* 0x000fe20000400000 */
[----:B------:R-:W-:Y:S01]  /*2790*/  LOP3.LUT P1, RZ, R23, 0x2, RZ, 0xc0, !PT ;  /* 0x0000000217ff7812 */ /* 0x000fe2000782c0ff */
[----:B------:R-:W-:Y:S01]  /*27a0*/  FFMA R12, R3, R12, -0.0013887860113754868507 ;  /* 0xbab607ed030c7423 */ /* 0x000fe2000000000c */
[----:B------:R-:W-:Y:S01]  /*27b0*/  ISETP.NE.U32.AND P0, PT, R2, 0x1, PT ;  /* 0x000000010200780c */ /* 0x000fe20003f05070 */
[----:B------:R-:W-:Y:S01]  /*27c0*/  FMUL R2, R18, R21 ;  /* 0x0000001512027220 */ /* 0x000fe20000400000 */
[----:B------:R-:W0:Y:S01]  /*27d0*/  LDCU UR4, c[0x0][0x3ac] ;  /* 0x00007580ff0477ac */ /* 0x000e220008000800 */
[----:B-----5:R-:W-:Y:S02]  /*27e0*/  I2FP.F32.S32 R8, R8 ;  /* 0x0000000800087245 */ /* 0x020fe40000201400 */
[----:B------:R-:W-:Y:S01]  /*27f0*/  FSEL R6, R6, 0.0083327032625675201416, !P0 ;  /* 0x3c0885e406067808 */ /* 0x000fe20004000000 */
[----:B------:R-:W1:Y:S01]  /*2800*/  LDCU UR10, c[0x0][0x3a8] ;  /* 0x00007500ff0a77ac */ /* 0x000e620008000800 */
[----:B------:R-:W-:-:S02]  /*2810*/  FSEL R12, R12, -0.00019574658654164522886, !P0 ;  /* 0xb94d41530c0c7808 */ /* 0x000fc40004000000 */
[----:B------:R-:W-:Y:S01]  /*2820*/  FSEL R22, R22, 1, P0 ;  /* 0x3f80000016167808 */ /* 0x000fe20000000000 */
[----:B------:R-:W2:Y:S01]  /*2830*/  LDCU.64 UR8, c[0x0][0x3a0] ;  /* 0x00007400ff0877ac */ /* 0x000ea20008000a00 */
[----:B------:R-:W-:Y:S01]  /*2840*/  FSEL R17, -R17, -0.16666662693023681641, !P0 ;  /* 0xbe2aaaa811117808 */ /* 0x000fe20004000100 */
[C---:B------:R-:W-:Y:S01]  /*2850*/  FFMA R6, R3.reuse, R12, R6 ;  /* 0x0000000c03067223 */ /* 0x040fe20000000006 */
[----:B------:R-:W-:Y:S01]  /*2860*/  I2FP.F32.S32 R9, R9 ;  /* 0x0000000900097245 */ /* 0x000fe20000201400 */
[C---:B------:R-:W-:Y:S01]  /*2870*/  FFMA R5, R3.reuse, R22, RZ ;  /* 0x0000001603057223 */ /* 0x040fe200000000ff */
[----:B------:R-:W-:Y:S01]  /*2880*/  I2FP.F32.S32 R10, R10 ;  /* 0x0000000a000a7245 */ /* 0x000fe20000201400 */
[----:B------:R-:W-:Y:S01]  /*2890*/  FFMA R6, R3, R6, R17 ;  /* 0x0000000603067223 */ /* 0x000fe20000000011 */
[-C--:B------:R-:W-:Y:S01]  /*28a0*/  FMUL R3, R19, R20.reuse ;  /* 0x0000001413037220 */ /* 0x080fe20000400000 */
[----:B------:R-:W-:Y:S02]  /*28b0*/  FMUL R20, R16, R20 ;  /* 0x0000001410147220 */ /* 0x000fe40000400000 */
[----:B------:R-:W-:-:S04]  /*28c0*/  FFMA R6, R5, R6, R22 ;  /* 0x0000000605067223 */ /* 0x000fc80000000016 */
[----:B------:R-:W-:-:S04]  /*28d0*/  @P1 FADD R6, RZ, -R6 ;  /* 0x80000006ff061221 */ /* 0x000fc80000000000 */
[-C--:B------:R-:W-:Y:S01]  /*28e0*/  FMUL R5, R19, R6.reuse ;  /* 0x0000000613057220 */ /* 0x080fe20000400000 */
[----:B------:R-:W-:-:S03]  /*28f0*/  FMUL R12, R21, R6 ;  /* 0x00000006150c7220 */ /* 0x000fc60000400000 */
[----:B------:R-:W-:Y:S01]  /*2900*/  FFMA R4, R18, R7, -R5 ;  /* 0x0000000712047223 */ /* 0x000fe20000000805 */
[----:B------:R-:W-:Y:S01]  /*2910*/  FFMA R5, R6, R2, R3 ;  /* 0x0000000206057223 */ /* 0x000fe20000000003 */
[----:B------:R-:W-:Y:S01]  /*2920*/  FFMA R12, R18, R3, R12 ;  /* 0x00000003120c7223 */ /* 0x000fe2000000000c */
[----:B------:R-:W-:Y:S01]  /*2930*/  FMUL R3, R16, R6 ;  /* 0x0000000610037220 */ /* 0x000fe20000400000 */
[C---:B------:R-:W-:Y:S01]  /*2940*/  FMUL R13, R11.reuse, R4 ;  /* 0x000000040b0d7220 */ /* 0x040fe20000400000 */
[----:B------:R-:W-:Y:S02]  /*2950*/  FMUL R2, R18, R19 ;  /* 0x0000001312027220 */ /* 0x000fe40000400000 */
[C---:B------:R-:W-:Y:S01]  /*2960*/  FMUL R4, R0.reuse, R3 ;  /* 0x0000000300047220 */ /* 0x040fe20000400000 */
[----:B------:R-:W-:Y:S01]  /*2970*/  FFMA R5, R0, R5, R13 ;  /* 0x0000000500057223 */ /* 0x000fe2000000000d */
[----:B------:R-:W-:Y:S01]  /*2980*/  FFMA R7, R6, R2, -R7 ;  /* 0x0000000206077223 */ /* 0x000fe20000000807 */
[C---:B------:R-:W-:Y:S01]  /*2990*/  FMUL R3, R11.reuse, R12 ;  /* 0x0000000c0b037220 */ /* 0x040fe20000400000 */
[----:B------:R-:W-:Y:S01]  /*29a0*/  FFMA R11, R11, R20, R4 ;  /* 0x000000140b0b7223 */ /* 0x000fe20000000004 */
[----:B------:R-:W-:-:S02]  /*29b0*/  FFMA R5, R16, R21, R5 ;  /* 0x0000001510057223 */ /* 0x000fc40000000005 */
[----:B------:R-:W-:Y:S01]  /*29c0*/  FFMA R3, R0, R7, R3 ;  /* 0x0000000700037223 */ /* 0x000fe20000000003 */
[----:B------:R-:W-:Y:S01]  /*29d0*/  FADD R11, -R18, R11 ;  /* 0x0000000b120b7221 */ /* 0x000fe20000000100 */
[----:B------:R-:W-:Y:S02]  /*29e0*/  FMUL R0, R5, R5 ;  /* 0x0000000505007220 */ /* 0x000fe40000400000 */
[----:B------:R-:W-:Y:S02]  /*29f0*/  FFMA R7, R16, R19, R3 ;  /* 0x0000001310077223 */ /* 0x000fe40000000003 */
[----:B------:R-:W-:Y:S01]  /*2a00*/  FFMA R0, R11, R11, R0 ;  /* 0x0000000b0b007223 */ /* 0x000fe20000000000 */
[----:B------:R-:W3:Y:S03]  /*2a10*/  LDC.64 R2, c[0x0][0x398] ;  /* 0x0000e600ff027b82 */ /* 0x000ee60000000a00 */
[----:B------:R-:W-:-:S05]  /*2a20*/  FFMA R0, R7, R7, R0 ;  /* 0x0000000707007223 */ /* 0x000fca0000000000 */
[----:B------:R-:W-:-:S13]  /*2a30*/  FSETP.GEU.AND P0, PT, |R0|, 1.175494350822287508e-38, PT ;  /* 0x008000000000780b */ /* 0x000fda0003f0e200 */
[----:B------:R-:W-:-:S04]  /*2a40*/  @!P0 FMUL R0, R0, 16777216 ;  /* 0x4b80000000008820 */ /* 0x000fc80000400000 */
[----:B------:R-:W4:Y:S02]  /*2a50*/  MUFU.RSQ R4, R0 ;  /* 0x0000000000047308 */ /* 0x000f240000001400 */
[----:B----4-:R-:W-:-:S04]  /*2a60*/  @!P0 FMUL R4, R4, 4096 ;  /* 0x4580000004048820 */ /* 0x010fc80000400000 */
[-C--:B------:R-:W-:Y:S01]  /*2a70*/  FMUL R5, R5, R4.reuse ;  /* 0x0000000405057220 */ /* 0x080fe20000400000 */
[-C--:B------:R-:W-:Y:S01]  /*2a80*/  FMUL R7, R7, R4.reuse ;  /* 0x0000000407077220 */ /* 0x080fe20000400000 */
[----:B------:R-:W-:Y:S01]  /*2a90*/  FMUL R6, R11, R4 ;  /* 0x000000040b067220 */ /* 0x000fe20000400000 */
[----:B0-----:R-:W-:Y:S01]  /*2aa0*/  I2FP.F32.S32 R11, UR4 ;  /* 0x00000004000b7c45 */ /* 0x001fe20008201400 */
[----:B-123--:R-:W-:-:S06]  /*2ab0*/  UMOV UR4, URZ ;  /* 0x000000ff00047c82 */ /* 0x00efcc0008000000 */
.L_x_51:
[----:B0-----:R-:W0:Y:S01]  /*2ac0*/  MUFU.RCP R4, R11 ;  /* 0x0000000b00047308 */ /* 0x001e220000001000 */
[----:B------:R-:W-:Y:S01]  /*2ad0*/  I2FP.F32.U32 R16, UR4 ;  /* 0x0000000400107c45 */ /* 0x000fe20008201000 */
[----:B------:R-:W-:Y:S04]  /*2ae0*/  BSSY.RECONVERGENT B2, `(.L_x_19) ;  /* 0x000000e000027945 */ /* 0x000fe80003800200 */
[-C--:B------:R-:W-:Y:S01]  /*2af0*/  FFMA R0, R5, R16.reuse, R8 ;  /* 0x0000001005007223 */ /* 0x080fe20000000008 */
[-C--:B------:R-:W-:Y:S01]  /*2b00*/  FFMA R14, R6, R16.reuse, R9 ;  /* 0x00000010060e7223 */ /* 0x080fe20000000009 */
[----:B------:R-:W-:Y:S02]  /*2b10*/  FFMA R16, R7, R16, R10 ;  /* 0x0000001007107223 */ /* 0x000fe4000000000a */
[----:B------:R-:W1:Y:S01]  /*2b20*/  FCHK P0, R0, R11 ;  /* 0x0000000b00007302 */ /* 0x000e620000000000 */
[----:B0-----:R-:W-:-:S04]  /*2b30*/  FFMA R13, -R11, R4, 1 ;  /* 0x3f8000000b0d7423 */ /* 0x001fc80000000104 */
[----:B------:R-:W-:-:S04]  /*2b40*/  FFMA R13, R4, R13, R4 ;  /* 0x0000000d040d7223 */ /* 0x000fc80000000004 */
[----:B------:R-:W-:-:S04]  /*2b50*/  FFMA R4, R0, R13, RZ ;  /* 0x0000000d00047223 */ /* 0x000fc800000000ff */
[----:B------:R-:W-:-:S04]  /*2b60*/  FFMA R12, -R11, R4, R0 ;  /* 0x000000040b0c7223 */ /* 0x000fc80000000100 */
[----:B------:R-:W-:Y:S01]  /*2b70*/  FFMA R21, R13, R12, R4 ;  /* 0x0000000c0d157223 */ /* 0x000fe20000000004 */
[----:B-1----:R-:W-:Y:S06]  /*2b80*/  @!P0 BRA `(.L_x_20) ;  /* 0x00000000000c8947 */ /* 0x002fec0003800000 */
[----:B------:R-:W-:-:S07]  /*2b90*/  MOV R4, 0x2bb0 ;  /* 0x00002bb000047802 */ /* 0x000fce0000000f00 */
[----:B------:R-:W-:Y:S05]  /*2ba0*/  CALL.REL.NOINC `($__internal_1_$__cuda_sm3x_div_rn_noftz_f32_slowpath) ;  /* 0x0000001400387944 */ /* 0x000fea0003c00000 */
[----:B------:R-:W-:-:S07]  /*2bb0*/  IMAD.MOV.U32 R21, RZ, RZ, R0 ;  /* 0x000000ffff157224 */ /* 0x000fce00078e0000 */
.L_x_20:
[----:B------:R-:W-:Y:S05]  /*2bc0*/  BSYNC.RECONVERGENT B2 ;  /* 0x0000000000027941 */ /* 0x000fea0003800200 */
.L_x_19:
[----:B------:R-:W0:Y:S01]  /*2bd0*/  MUFU.RCP R0, R11 ;  /* 0x0000000b00007308 */ /* 0x000e220000001000 */
[----:B------:R-:W-:Y:S07]  /*2be0*/  BSSY.RECONVERGENT B2, `(.L_x_21) ;  /* 0x000000c000027945 */ /* 0x000fee0003800200 */
[----:B------:R-:W1:Y:S08]  /*2bf0*/  FCHK P0, R14, R11 ;  /* 0x0000000b0e007302 */ /* 0x000e700000000000 */
[----:B------:R-:W2:Y:S01]  /*2c00*/  F2I.TRUNC.NTZ R21, R21 ;  /* 0x0000001500157305 */ /* 0x000ea2000020f100 */
[----:B0-----:R-:W-:-:S04]  /*2c10*/  FFMA R13, -R11, R0, 1 ;  /* 0x3f8000000b0d7423 */ /* 0x001fc80000000100 */
[----:B------:R-:W-:-:S04]  /*2c20*/  FFMA R15, R0, R13, R0 ;  /* 0x0000000d000f7223 */ /* 0x000fc80000000000 */
[----:B------:R-:W-:-:S04]  /*2c30*/  FFMA R0, R14, R15, RZ ;  /* 0x0000000f0e007223 */ /* 0x000fc800000000ff */
[----:B------:R-:W-:-:S04]  /*2c40*/  FFMA R13, -R11, R0, R14 ;  /* 0x000000000b0d7223 */ /* 0x000fc8000000010e */
[----:B------:R-:W-:Y:S01]  /*2c50*/  FFMA R0, R15, R13, R0 ;  /* 0x0000000d0f007223 */ /* 0x000fe20000000000 */
[----:B-12---:R-:W-:Y:S06]  /*2c60*/  @!P0 BRA `(.L_x_22) ;  /* 0x00000000000c8947 */ /* 0x006fec0003800000 */
[----:B------:R-:W-:Y:S02]  /*2c70*/  MOV R0, R14 ;  /* 0x0000000e00007202 */ /* 0x000fe40000000f00 */
[----:B------:R-:W-:-:S07]  /*2c80*/  MOV R4, 0x2ca0 ;  /* 0x00002ca000047802 */ /* 0x000fce0000000f00 */
[----:B------:R-:W-:Y:S05]  /*2c90*/  CALL.REL.NOINC `($__internal_1_$__cuda_sm3x_div_rn_noftz_f32_slowpath) ;  /* 0x0000001000fc7944 */ /* 0x000fea0003c00000 */
.L_x_22:
[----:B------:R-:W-:Y:S05]  /*2ca0*/  BSYNC.RECONVERGENT B2 ;  /* 0x0000000000027941 */ /* 0x000fea0003800200 */
.L_x_21:
[----:B------:R-:W0:Y:S01]  /*2cb0*/  MUFU.RCP R4, R11 ;  /* 0x0000000b00047308 */ /* 0x000e220000001000 */
[----:B------:R-:W-:Y:S07]  /*2cc0*/  BSSY.RECONVERGENT B2, `(.L_x_23) ;  /* 0x000000c000027945 */ /* 0x000fee0003800200 */
[----:B------:R-:W1:Y:S08]  /*2cd0*/  FCHK P0, R16, R11 ;  /* 0x0000000b10007302 */ /* 0x000e700000000000 */
[----:B------:R2:W3:Y:S01]  /*2ce0*/  F2I.TRUNC.NTZ R14, R0 ;  /* 0x00000000000e7305 */ /* 0x0004e2000020f100 */
[----:B0-----:R-:W-:-:S04]  /*2cf0*/  FFMA R13, -R11, R4, 1 ;  /* 0x3f8000000b0d7423 */ /* 0x001fc80000000104 */
[----:B------:R-:W-:-:S04]  /*2d00*/  FFMA R15, R4, R13, R4 ;  /* 0x0000000d040f7223 */ /* 0x000fc80000000004 */
[----:B------:R-:W-:-:S04]  /*2d10*/  FFMA R4, R16, R15, RZ ;  /* 0x0000000f10047223 */ /* 0x000fc800000000ff */
[----:B------:R-:W-:-:S04]  /*2d20*/  FFMA R13, -R11, R4, R16 ;  /* 0x000000040b0d7223 */ /* 0x000fc80000000110 */
[----:B--2---:R-:W-:Y:S01]  /*2d30*/  FFMA R0, R15, R13, R4 ;  /* 0x0000000d0f007223 */ /* 0x004fe20000000004 */
[----:B-1-3--:R-:W-:Y:S06]  /*2d40*/  @!P0 BRA `(.L_x_24) ;  /* 0x00000000000c8947 */ /* 0x00afec0003800000 */
[----:B------:R-:W-:Y:S01]  /*2d50*/  IMAD.MOV.U32 R0, RZ, RZ, R16 ;  /* 0x000000ffff007224 */ /* 0x000fe200078e0010 */
[----:B------:R-:W-:-:S07]  /*2d60*/  MOV R4, 0x2d80 ;  /* 0x00002d8000047802 */ /* 0x000fce0000000f00 */
[----:B------:R-:W-:Y:S05]  /*2d70*/  CALL.REL.NOINC `($__internal_1_$__cuda_sm3x_div_rn_noftz_f32_slowpath) ;  /* 0x0000001000c47944 */ /* 0x000fea0003c00000 */
.L_x_24:
[----:B------:R-:W-:Y:S05]  /*2d80*/  BSYNC.RECONVERGENT B2 ;  /* 0x0000000000027941 */ /* 0x000fea0003800200 */
.L_x_23:
[----:B------:R-:W0:Y:S01]  /*2d90*/  F2I.TRUNC.NTZ R13, R0 ;  /* 0x00000000000d7305 */ /* 0x000e22000020f100 */
[C---:B------:R-:W-:Y:S01]  /*2da0*/  ISETP.GE.AND P1, PT, R21.reuse, UR8, PT ;  /* 0x0000000815007c0c */ /* 0x040fe2000bf26270 */
[----:B------:R-:W-:Y:S01]  /*2db0*/  BSSY.RECONVERGENT B0, `(.L_x_25) ;  /* 0x000000e000007945 */ /* 0x000fe20003800200 */
[C---:B------:R-:W-:Y:S02]  /*2dc0*/  ISETP.GE.AND P2, PT, R14.reuse, UR9, PT ;  /* 0x000000090e007c0c */ /* 0x040fe4000bf46270 */
[----:B------:R-:W-:Y:S02]  /*2dd0*/  ISETP.GT.AND P1, PT, R21, -0x1, !P1 ;  /* 0xffffffff1500780c */ /* 0x000fe40004f24270 */
[----:B------:R-:W-:Y:S01]  /*2de0*/  ISETP.GT.AND P2, PT, R14, -0x1, !P2 ;  /* 0xffffffff0e00780c */ /* 0x000fe20005744270 */
[----:B------:R1:W2:Y:S01]  /*2df0*/  MUFU.RCP R4, R11 ;  /* 0x0000000b00047308 */ /* 0x0002a20000001000 */
[----:B0-----:R-:W-:-:S04]  /*2e00*/  ISETP.GE.AND P0, PT, R13, UR10, PT ;  /* 0x0000000a0d007c0c */ /* 0x001fc8000bf06270 */
[----:B------:R-:W-:-:S04]  /*2e10*/  ISETP.GT.AND P0, PT, R13, -0x1, !P0 ;  /* 0xffffffff0d00780c */ /* 0x000fc80004704270 */
[----:B------:R-:W-:-:S13]  /*2e20*/  PLOP3.LUT P0, PT, P0, P1, P2, 0x80, 0x0 ;  /* 0x000000000000781c */ /* 0x000fda0000703020 */
[----:B-12---:R-:W-:Y:S05]  /*2e30*/  @!P0 BRA `(.L_x_26) ;  /* 0x0000000000148947 */ /* 0x006fea0003800000 */
[----:B------:R-:W-:Y:S02]  /*2e40*/  IMAD R14, R21, UR9, R14 ;  /* 0x00000009150e7c24 */ /* 0x000fe4000f8e020e */
[----:B------:R-:W-:Y:S02]  /*2e50*/  IMAD.MOV.U32 R15, RZ, RZ, 0x1 ;  /* 0x00000001ff0f7424 */ /* 0x000fe400078e00ff */
[----:B------:R-:W-:-:S04]  /*2e60*/  IMAD R13, R14, UR10, R13 ;  /* 0x0000000a0e0d7c24 */ /* 0x000fc8000f8e020d */
[----:B------:R-:W-:-:S05]  /*2e70*/  IMAD.WIDE R12, R13, 0x4, R2 ;  /* 0x000000040d0c7825 */ /* 0x000fca00078e0202 */
[----:B------:R0:W-:Y:S02]  /*2e80*/  REDG.E.ADD.STRONG.GPU desc[UR6][R12.64], R15 ;  /* 0x0000000f0c00798e */ /* 0x0001e4000c12e106 */
.L_x_26:
[----:B------:R-:W-:Y:S05]  /*2e90*/  BSYNC.RECONVERGENT B0 ;  /* 0x0000000000007941 */ /* 0x000fea0003800200 */
.L_x_25:
[----:B------:R-:W-:Y:S01]  /*2ea0*/  UIADD3 UR5, UPT, UPT, UR4, 0x1, URZ ;  /* 0x0000000104057890 */ /* 0x000fe2000fffe0ff */
[----:B0-----:R-:W-:Y:S01]  /*2eb0*/  FFMA R13, -R11, R4, 1 ;  /* 0x3f8000000b0d7423 */ /* 0x001fe20000000104 */
[----:B------:R-:W-:Y:S03]  /*2ec0*/  BSSY.RECONVERGENT B2, `(.L_x_27) ;  /* 0x000000e000027945 */ /* 0x000fe60003800200 */
[----:B------:R-:W-:Y:S01]  /*2ed0*/  FFMA R0, R4, R13, R4 ;  /* 0x0000000d04007223 */ /* 0x000fe20000000004 */
[----:B------:R-:W-:-:S05]  /*2ee0*/  I2FP.F32.U32 R16, UR5 ;  /* 0x0000000500107c45 */ /* 0x000fca0008201000 */
[-C--:B------:R-:W-:Y:S01]  /*2ef0*/  FFMA R12, R5, R16.reuse, R8 ;  /* 0x00000010050c7223 */ /* 0x080fe20000000008 */
[-C--:B------:R-:W-:Y:S01]  /*2f00*/  FFMA R22, R6, R16.reuse, R9 ;  /* 0x0000001006167223 */ /* 0x080fe20000000009 */
[----:B------:R-:W-:Y:S02]  /*2f10*/  FFMA R16, R7, R16, R10 ;  /* 0x0000001007107223 */ /* 0x000fe4000000000a */
[----:B------:R-:W0:Y:S01]  /*2f20*/  FCHK P0, R12, R11 ;  /* 0x0000000b0c007302 */ /* 0x000e220000000000 */
[----:B------:R-:W-:-:S04]  /*2f30*/  FFMA R13, R0, R12, RZ ;  /* 0x0000000c000d7223 */ /* 0x000fc800000000ff */
[----:B------:R-:W-:-:S04]  /*2f40*/  FFMA R4, -R11, R13, R12 ;  /* 0x0000000d0b047223 */ /* 0x000fc8000000010c */
[----:B------:R-:W-:Y:S01]  /*2f50*/  FFMA R0, R0, R4, R13 ;  /* 0x0000000400007223 */ /* 0x000fe2000000000d */
[----:B0-----:R-:W-:Y:S06]  /*2f60*/  @!P0 BRA `(.L_x_28) ;  /* 0x00000000000c8947 */ /* 0x001fec0003800000 */
[----:B------:R-:W-:Y:S01]  /*2f70*/  IMAD.MOV.U32 R0, RZ, RZ, R12 ;  /* 0x000000ffff007224 */ /* 0x000fe200078e000c */
[----:B------:R-:W-:-:S07]  /*2f80*/  MOV R4, 0x2fa0 ;  /* 0x00002fa000047802 */ /* 0x000fce0000000f00 */
[----:B------:R-:W-:Y:S05]  /*2f90*/  CALL.REL.NOINC `($__internal_1_$__cuda_sm3x_div_rn_noftz_f32_slowpath) ;  /* 0x00000010003c7944 */ /* 0x000fea0003c00000 */
.L_x_28:
[----:B------:R-:W-:Y:S05]  /*2fa0*/  BSYNC.RECONVERGENT B2 ;  /* 0x0000000000027941 */ /* 0x000fea0003800200 */
.L_x_27:
        /* <DEDUP_REMOVED lines=8> */
[----:B------:R-:W-:Y:S01]  /*3030*/  FFMA R21, R13, R15, R4 ;  /* 0x0000000f0d157223 */ /* 0x000fe20000000004 */
[----:B-123--:R-:W-:Y:S06]  /*3040*/  @!P0 BRA `(.L_x_30) ;  /* 0x0000000000108947 */ /* 0x00efec0003800000 */
[----:B------:R-:W-:Y:S02]  /*3050*/  MOV R0, R22 ;  /* 0x0000001600007202 */ /* 0x000fe40000000f00 */
[----:B------:R-:W-:-:S07]  /*3060*/  MOV R4, 0x3080 ;  /* 0x0000308000047802 */ /* 0x000fce0000000f00 */
[----:B------:R-:W-:Y:S05]  /*3070*/  CALL.REL.NOINC `($__internal_1_$__cuda_sm3x_div_rn_noftz_f32_slowpath) ;  /* 0x0000001000047944 */ /* 0x000fea0003c00000 */
[----:B------:R-:W-:-:S07]  /*3080*/  IMAD.MOV.U32 R21, RZ, RZ, R0 ;  /* 0x000000ffff157224 */ /* 0x000fce00078e0000 */
.L_x_30:
[----:B------:R-:W-:Y:S05]  /*3090*/  BSYNC.RECONVERGENT B2 ;  /* 0x0000000000027941 */ /* 0x000fea0003800200 */
.L_x_29:
        /* <DEDUP_REMOVED lines=10> */
[----:B------:R-:W-:Y:S01]  /*3140*/  IMAD.MOV.U32 R0, RZ, RZ, R16 ;  /* 0x000000ffff007224 */ /* 0x000fe200078e0010 */
[----:B------:R-:W-:-:S07]  /*3150*/  MOV R4, 0x3170 ;  /* 0x0000317000047802 */ /* 0x000fce0000000f00 */
[----:B------:R-:W-:Y:S05]  /*3160*/  CALL.REL.NOINC `($__internal_1_$__cuda_sm3x_div_rn_noftz_f32_slowpath) ;  /* 0x0000000c00c87944 */ /* 0x000fea0003c00000 */
.L_x_32:
[----:B------:R-:W-:Y:S05]  /*3170*/  BSYNC.RECONVERGENT B2 ;  /* 0x0000000000027941 */ /* 0x000fea0003800200 */
.L_x_31:
        /* <DEDUP_REMOVED lines=16> */
.L_x_34:
[----:B------:R-:W-:Y:S05]  /*3280*/  BSYNC.RECONVERGENT B0 ;  /* 0x0000000000007941 */ /* 0x000fea0003800200 */
.L_x_33:
        /* <DEDUP_REMOVED lines=13> */
[----:B------:R-:W-:Y:S02]  /*3360*/  MOV R0, R12 ;  /* 0x0000000c00007202 */ /* 0x000fe40000000f00 */
[----:B------:R-:W-:-:S07]  /*3370*/  MOV R4, 0x3390 ;  /* 0x0000339000047802 */ /* 0x000fce0000000f00 */
[----:B------:R-:W-:Y:S05]  /*3380*/  CALL.REL.NOINC `($__internal_1_$__cuda_sm3x_div_rn_noftz_f32_slowpath) ;  /* 0x0000000c00407944 */ /* 0x000fea0003c00000 */
.L_x_36:
[----:B------:R-:W-:Y:S05]  /*3390*/  BSYNC.RECONVERGENT B2 ;  /* 0x0000000000027941 */ /* 0x000fea0003800200 */
.L_x_35:
        /* <DEDUP_REMOVED lines=10> */
[----:B------:R-:W-:Y:S01]  /*3440*/  IMAD.MOV.U32 R0, RZ, RZ, R22 ;  /* 0x000000ffff007224 */ /* 0x000fe200078e0016 */
[----:B------:R-:W-:-:S07]  /*3450*/  MOV R4, 0x3470 ;  /* 0x0000347000047802 */ /* 0x000fce0000000f00 */
[----:B------:R-:W-:Y:S05]  /*3460*/  CALL.REL.NOINC `($__internal_1_$__cuda_sm3x_div_rn_noftz_f32_slowpath) ;  /* 0x0000000c00087944 */ /* 0x000fea0003c00000 */
[----:B------:R-:W-:-:S07]  /*3470*/  IMAD.MOV.U32 R21, RZ, RZ, R0 ;  /* 0x000000ffff157224 */ /* 0x000fce00078e0000 */
.L_x_38:
[----:B------:R-:W-:Y:S05]  /*3480*/  BSYNC.RECONVERGENT B2 ;  /* 0x0000000000027941 */ /* 0x000fea0003800200 */
.L_x_37:
        /* <DEDUP_REMOVED lines=13> */
.L_x_40:
[----:B------:R-:W-:Y:S05]  /*3560*/  BSYNC.RECONVERGENT B2 ;  /* 0x0000000000027941 */ /* 0x000fea0003800200 */
.L_x_39:
        /* <DEDUP_REMOVED lines=12> */
[----:B------:R-:W-:Y:S02]  /*3630*/  HFMA2 R15, -RZ, RZ, 0, 5.9604644775390625e-08 ;  /* 0x00000001ff0f7431 */ /* 0x000fe400000001ff */
[----:B------:R-:W-:-:S04]  /*3640*/  IMAD R13, R14, UR10, R13 ;  /* 0x0000000a0e0d7c24 */ /* 0x000fc8000f8e020d */
[----:B------:R-:W-:-:S05]  /*3650*/  IMAD.WIDE R12, R13, 0x4, R2 ;  /* 0x000000040d0c7825 */ /* 0x000fca00078e0202 */
[----:B------:R0:W-:Y:S02]  /*3660*/  REDG.E.ADD.STRONG.GPU desc[UR6][R12.64], R15 ;  /* 0x0000000f0c00798e */ /* 0x0001e4000c12e106 */
.L_x_42:
[----:B------:R-:W-:Y:S05]  /*3670*/  BSYNC.RECONVERGENT B0 ;  /* 0x0000000000007941 */ /* 0x000fea0003800200 */
.L_x_41:
        /* <DEDUP_REMOVED lines=16> */
.L_x_44:
[----:B------:R-:W-:Y:S05]  /*3780*/  BSYNC.RECONVERGENT B2 ;  /* 0x0000000000027941 */ /* 0x000fea0003800200 */
.L_x_43:
        /* <DEDUP_REMOVED lines=14> */
.L_x_46:
[----:B------:R-:W-:Y:S05]  /*3870*/  BSYNC.RECONVERGENT B2 ;  /* 0x0000000000027941 */ /* 0x000fea0003800200 */
.L_x_45:
        /* <DEDUP_REMOVED lines=13> */
.L_x_48:
[----:B------:R-:W-:Y:S05]  /*3950*/  BSYNC.RECONVERGENT B2 ;  /* 0x0000000000027941 */ /* 0x000fea0003800200 */
.L_x_47:
[----:B------:R-:W0:Y:S01]  /*3960*/  F2I.TRUNC.NTZ R13, R0 ;  /* 0x00000000000d7305 */ /* 0x000e22000020f100 */
[C---:B------:R-:W-:Y:S01]  /*3970*/  ISETP.GE.AND P1, PT, R14.reuse, UR8, PT ;  /* 0x000000080e007c0c */ /* 0x040fe2000bf26270 */
[----:B------:R-:W-:Y:S01]  /*3980*/  BSSY.RECONVERGENT B0, `(.L_x_49) ;  /* 0x000000d000007945 */ /* 0x000fe20003800200 */
[C---:B------:R-:W-:Y:S02]  /*3990*/  ISETP.GE.AND P2, PT, R21.reuse, UR9, PT ;  /* 0x0000000915007c0c */ /* 0x040fe4000bf46270 */
[----:B------:R-:W-:Y:S02]  /*39a0*/  ISETP.GT.AND P1, PT, R14, -0x1, !P1 ;  /* 0xffffffff0e00780c */ /* 0x000fe40004f24270 */
[----:B------:R-:W-:Y:S02]  /*39b0*/  ISETP.GT.AND P2, PT, R21, -0x1, !P2 ;  /* 0xffffffff1500780c */ /* 0x000fe40005744270 */
[----:B0-----:R-:W-:-:S04]  /*39c0*/  ISETP.GE.AND P0, PT, R13, UR10, PT ;  /* 0x0000000a0d007c0c */ /* 0x001fc8000bf06270 */
[----:B------:R-:W-:-:S04]  /*39d0*/  ISETP.GT.AND P0, PT, R13, -0x1, !P0 ;  /* 0xffffffff0d00780c */ /* 0x000fc80004704270 */
[----:B------:R-:W-:-:S13]  /*39e0*/  PLOP3.LUT P0, PT, P0, P1, P2, 0x80, 0x0 ;  /* 0x000000000000781c */ /* 0x000fda0000703020 */
[----:B------:R-:W-:Y:S05]  /*39f0*/  @!P0 BRA `(.L_x_50) ;  /* 0x0000000000148947 */ /* 0x000fea0003800000 */
[----:B------:R-:W-:Y:S02]  /*3a00*/  IMAD R14, R14, UR9, R21 ;  /* 0x000000090e0e7c24 */ /* 0x000fe4000f8e0215 */
[----:B------:R-:W-:Y:S02]  /*3a10*/  IMAD.MOV.U32 R15, RZ, RZ, 0x1 ;  /* 0x00000001ff0f7424 */ /* 0x000fe400078e00ff */
[----:B------:R-:W-:-:S04]  /*3a20*/  IMAD R13, R14, UR10, R13 ;  /* 0x0000000a0e0d7c24 */ /* 0x000fc8000f8e020d */
[----:B------:R-:W-:-:S05]  /*3a30*/  IMAD.WIDE R12, R13, 0x4, R2 ;  /* 0x000000040d0c7825 */ /* 0x000fca00078e0202 */
[----:B------:R0:W-:Y:S02]  /*3a40*/  REDG.E.ADD.STRONG.GPU desc[UR6][R12.64], R15 ;  /* 0x0000000f0c00798e */ /* 0x0001e4000c12e106 */
.L_x_50:
[----:B------:R-:W-:Y:S05]  /*3a50*/  BSYNC.RECONVERGENT B0 ;  /* 0x0000000000007941 */ /* 0x000fea0003800200 */
.L_x_49:
[----:B------:R-:W-:-:S04]  /*3a60*/  UIADD3 UR4, UPT, UPT, UR4, 0x4, URZ ;  /* 0x0000000404047890 */ /* 0x000fc8000fffe0ff */
[----:B------:R-:W-:-:S09]  /*3a70*/  UISETP.NE.AND UP0, UPT, UR4, 0x3e8, UPT ;  /* 0x000003e80400788c */ /* 0x000fd2000bf05270 */
[----:B------:R-:W-:Y:S05]  /*3a80*/  BRA.U UP0, `(.L_x_51) ;  /* 0xfffffff1000c7547 */ /* 0x000fea000b83ffff */
[----:B------:R-:W-:Y:S05]  /*3a90*/  EXIT ;  /* 0x000000000000794d */ /* 0x000fea0003800000 */
        .weak           $__internal_0_$__cuda_sm20_div_rn_f64_full
        .type           $__internal_0_$__cuda_sm20_div_rn_f64_full,@function
        .size           $__internal_0_$__cuda_sm20_div_rn_f64_full,($__internal_1_$__cuda_sm3x_div_rn_noftz_f32_slowpath - $__internal_0_$__cuda_sm20_div_rn_f64_full)
$__internal_0_$__cuda_sm20_div_rn_f64_full:
[C---:B------:R-:W-:Y:S01]  /*3aa0*/  FSETP.GEU.AND P0, PT, |R13|.reuse, 1.469367938527859385e-39, PT ;  /* 0x001000000d00780b */ /* 0x040fe20003f0e200 */
[----:B------:R-:W-:Y:S01]  /*3ab0*/  IMAD.MOV.U32 R16, RZ, RZ, R18 ;  /* 0x000000ffff107224 */ /* 0x000fe200078e0012 */
[----:B------:R-:W-:Y:S01]  /*3ac0*/  LOP3.LUT R2, R13, 0x800fffff, RZ, 0xc0, !PT ;  /* 0x800fffff0d027812 */ /* 0x000fe200078ec0ff */
[----:B------:R-:W-:Y:S01]  /*3ad0*/  IMAD.MOV.U32 R18, RZ, RZ, 0x1 ;  /* 0x00000001ff127424 */ /* 0x000fe200078e00ff */
[----:B------:R-:W-:Y:S01]  /*3ae0*/  MOV R17, R11 ;  /* 0x0000000b00117202 */ /* 0x000fe20000000f00 */
[----:B------:R-:W-:Y:S01]  /*3af0*/  IMAD.MOV.U32 R15, RZ, RZ, 0x1ca00000 ;  /* 0x1ca00000ff0f7424 */ /* 0x000fe200078e00ff */
[----:B------:R-:W-:Y:S01]  /*3b00*/  LOP3.LUT R3, R2, 0x3ff00000, RZ, 0xfc, !PT ;  /* 0x3ff0000002037812 */ /* 0x000fe200078efcff */
[----:B------:R-:W-:Y:S01]  /*3b10*/  IMAD.MOV.U32 R2, RZ, RZ, R12 ;  /* 0x000000ffff027224 */ /* 0x000fe200078e000c */
[C---:B------:R-:W-:Y:S01]  /*3b20*/  FSETP.GEU.AND P2, PT, |R17|.reuse, 1.469367938527859385e-39, PT ;  /* 0x001000001100780b */ /* 0x040fe20003f4e200 */
[----:B------:R-:W-:Y:S01]  /*3b30*/  BSSY.RECONVERGENT B1, `(.L_x_52) ;  /* 0x0000050000017945 */ /* 0x000fe20003800200 */
[----:B------:R-:W-:-:S02]  /*3b40*/  LOP3.LUT R11, R17, 0x7ff00000, RZ, 0xc0, !PT ;  /* 0x7ff00000110b7812 */ /* 0x000fc400078ec0ff */
[----:B------:R-:W-:Y:S01]  /*3b50*/  LOP3.LUT R26, R13, 0x7ff00000, RZ, 0xc0, !PT ;  /* 0x7ff000000d1a7812 */ /* 0x000fe200078ec0ff */
[----:B------:R-:W-:-:S03]  /*3b60*/  @!P0 DMUL R2, R12, 8.98846567431157953865e+307 ;  /* 0x7fe000000c028828 */ /* 0x000fc60000000000 */
[----:B------:R-:W-:-:S03]  /*3b70*/  ISETP.GE.U32.AND P1, PT, R11, R26, PT ;  /* 0x0000001a0b00720c */ /* 0x000fc60003f26070 */
[----:B------:R-:W0:Y:S02]  /*3b80*/  MUFU.RCP64H R19, R3 ;  /* 0x0000000300137308 */ /* 0x000e240000001800 */
[----:B------:R-:W-:Y:S02]  /*3b90*/  @!P2 LOP3.LUT R20, R13, 0x7ff00000, RZ, 0xc0, !PT ;  /* 0x7ff000000d14a812 */ /* 0x000fe400078ec0ff */
[----:B------:R-:W-:Y:S02]  /*3ba0*/  @!P0 LOP3.LUT R26, R3, 0x7ff00000, RZ, 0xc0, !PT ;  /* 0x7ff00000031a8812 */ /* 0x000fe400078ec0ff */
[----:B------:R-:W-:-:S04]  /*3bb0*/  @!P2 ISETP.GE.U32.AND P3, PT, R11, R20, PT ;  /* 0x000000140b00a20c */ /* 0x000fc80003f66070 */
[----:B------:R-:W-:-:S04]  /*3bc0*/  @!P2 SEL R21, R15, 0x63400000, !P3 ;  /* 0x634000000f15a807 */ /* 0x000fc80005800000 */
[----:B------:R-:W-:Y:S01]  /*3bd0*/  @!P2 LOP3.LUT R24, R21, 0x80000000, R17, 0xf8, !PT ;  /* 0x800000001518a812 */ /* 0x000fe200078ef811 */
[----:B0-----:R-:W-:-:S03]  /*3be0*/  DFMA R22, R18, -R2, 1 ;  /* 0x3ff000001216742b */ /* 0x001fc60000000802 */
[----:B------:R-:W-:Y:S02]  /*3bf0*/  @!P2 LOP3.LUT R25, R24, 0x100000, RZ, 0xfc, !PT ;  /* 0x001000001819a812 */ /* 0x000fe400078efcff */
[----:B------:R-:W-:-:S03]  /*3c00*/  @!P2 MOV R24, RZ ;  /* 0x000000ff0018a202 */ /* 0x000fc60000000f00 */
[----:B------:R-:W-:-:S08]  /*3c10*/  DFMA R22, R22, R22, R22 ;  /* 0x000000161616722b */ /* 0x000fd00000000016 */
[----:B------:R-:W-:Y:S01]  /*3c20*/  DFMA R22, R18, R22, R18 ;  /* 0x000000161216722b */ /* 0x000fe20000000012 */
[----:B------:R-:W-:Y:S01]  /*3c30*/  SEL R19, R15, 0x63400000, !P1 ;  /* 0x634000000f137807 */ /* 0x000fe20004800000 */
[----:B------:R-:W-:-:S03]  /*3c40*/  IMAD.MOV.U32 R18, RZ, RZ, R16 ;  /* 0x000000ffff127224 */ /* 0x000fc600078e0010 */
[----:B------:R-:W-:-:S03]  /*3c50*/  LOP3.LUT R19, R19, 0x800fffff, R17, 0xf8, !PT ;  /* 0x800fffff13137812 */ /* 0x000fc600078ef811 */
[----:B------:R-:W-:-:S03]  /*3c60*/  DFMA R20, R22, -R2, 1 ;  /* 0x3ff000001614742b */ /* 0x000fc60000000802 */
[----:B------:R-:W-:-:S05]  /*3c70*/  @!P2 DFMA R18, R18, 2, -R24 ;  /* 0x400000001212a82b */ /* 0x000fca0000000818 */
[----:B------:R-:W-:-:S08]  /*3c80*/  DFMA R20, R22, R20, R22 ;  /* 0x000000141614722b */ /* 0x000fd00000000016 */
[----:B------:R-:W-:-:S08]  /*3c90*/  DMUL R22, R20, R18 ;  /* 0x0000001214167228 */ /* 0x000fd00000000000 */
[----:B------:R-:W-:-:S08]  /*3ca0*/  DFMA R24, R22, -R2, R18 ;  /* 0x800000021618722b */ /* 0x000fd00000000012 */
[----:B------:R-:W-:Y:S01]  /*3cb0*/  DFMA R24, R20, R24, R22 ;  /* 0x000000181418722b */ /* 0x000fe20000000016 */
[----:B------:R-:W-:Y:S01]  /*3cc0*/  IMAD.MOV.U32 R23, RZ, RZ, R11 ;  /* 0x000000ffff177224 */ /* 0x000fe200078e000b */
[----:B------:R-:W-:Y:S01]  /*3cd0*/  @!P2 LOP3.LUT R23, R19, 0x7ff00000, RZ, 0xc0, !PT ;  /* 0x7ff000001317a812 */ /* 0x000fe200078ec0ff */
[----:B------:R-:W-:-:S04]  /*3ce0*/  VIADD R21, R26, 0xffffffff ;  /* 0xffffffff1a157836 */ /* 0x000fc80000000000 */
[----:B------:R-:W-:-:S05]  /*3cf0*/  VIADD R20, R23, 0xffffffff ;  /* 0xffffffff17147836 */ /* 0x000fca0000000000 */
[----:B------:R-:W-:-:S04]  /*3d00*/  ISETP.GT.U32.AND P0, PT, R20, 0x7feffffe, PT ;  /* 0x7feffffe1400780c */ /* 0x000fc80003f04070 */
[----:B------:R-:W-:-:S13]  /*3d10*/  ISETP.GT.U32.OR P0, PT, R21, 0x7feffffe, P0 ;  /* 0x7feffffe1500780c */ /* 0x000fda0000704470 */
[----:B------:R-:W-:Y:S05]  /*3d20*/  @P0 BRA `(.L_x_53) ;  /* 0x00000000006c0947 */ /* 0x000fea0003800000 */
[----:B------:R-:W-:-:S04]  /*3d30*/  LOP3.LUT R20, R13, 0x7ff00000, RZ, 0xc0, !PT ;  /* 0x7ff000000d147812 */ /* 0x000fc800078ec0ff */
[CC--:B------:R-:W-:Y:S02]  /*3d40*/  VIADDMNMX R16, R11.reuse, -R20.reuse, 0xb9600000, !PT ;  /* 0xb96000000b107446 */ /* 0x0c0fe40007800914 */
[----:B------:R-:W-:Y:S02]  /*3d50*/  ISETP.GE.U32.AND P0, PT, R11, R20, PT ;  /* 0x000000140b00720c */ /* 0x000fe40003f06070 */
[----:B------:R-:W-:Y:S02]  /*3d60*/  VIMNMX R11, PT, PT, R16, 0x46a00000, PT ;  /* 0x46a00000100b7848 */ /* 0x000fe40003fe0100 */
[----:B------:R-:W-:-:S04]  /*3d70*/  SEL R16, R15, 0x63400000, !P0 ;  /* 0x634000000f107807 */ /* 0x000fc80004000000 */
[----:B------:R-:W-:Y:S01]  /*3d80*/  IADD3 R11, PT, PT, -R16, R11, RZ ;  /* 0x0000000b100b7210 */ /* 0x000fe20007ffe1ff */
[----:B------:R-:W-:-:S04]  /*3d90*/  IMAD.MOV.U32 R16, RZ, RZ, RZ ;  /* 0x000000ffff107224 */ /* 0x000fc800078e00ff */
[----:B------:R-:W-:-:S06]  /*3da0*/  VIADD R17, R11, 0x7fe00000 ;  /* 0x7fe000000b117836 */ /* 0x000fcc0000000000 */
[----:B------:R-:W-:-:S10]  /*3db0*/  DMUL R20, R24, R16 ;  /* 0x0000001018147228 */ /* 0x000fd40000000000 */
[----:B------:R-:W-:-:S13]  /*3dc0*/  FSETP.GTU.AND P0, PT, |R21|, 1.469367938527859385e-39, PT ;  /* 0x001000001500780b */ /* 0x000fda0003f0c200 */
[----:B------:R-:W-:Y:S05]  /*3dd0*/  @P0 BRA `(.L_x_54) ;  /* 0x0000000000940947 */ /* 0x000fea0003800000 */
[----:B------:R-:W-:Y:S01]  /*3de0*/  DFMA R2, R24, -R2, R18 ;  /* 0x800000021802722b */ /* 0x000fe20000000012 */
[----:B------:R-:W-:-:S09]  /*3df0*/  IMAD.MOV.U32 R16, RZ, RZ, RZ ;  /* 0x000000ffff107224 */ /* 0x000fd200078e00ff */
[C---:B------:R-:W-:Y:S02]  /*3e00*/  FSETP.NEU.AND P0, PT, R3.reuse, RZ, PT ;  /* 0x000000ff0300720b */ /* 0x040fe40003f0d000 */
[----:B------:R-:W-:-:S04]  /*3e10*/  LOP3.LUT R13, R3, 0x80000000, R13, 0x48, !PT ;  /* 0x80000000030d7812 */ /* 0x000fc800078e480d */
[----:B------:R-:W-:-:S07]  /*3e20*/  LOP3.LUT R17, R13, R17, RZ, 0xfc, !PT ;  /* 0x000000110d117212 */ /* 0x000fce00078efcff */
[----:B------:R-:W-:Y:S05]  /*3e30*/  @!P0 BRA `(.L_x_54) ;  /* 0x00000000007c8947 */ /* 0x000fea0003800000 */
[C---:B------:R-:W-:Y:S01]  /*3e40*/  IADD3 R3, PT, PT, -R11.reuse, RZ, RZ ;  /* 0x000000ff0b037210 */ /* 0x040fe20007ffe1ff */
[----:B------:R-:W-:Y:S01]  /*3e50*/  IMAD.MOV.U32 R2, RZ, RZ, RZ ;  /* 0x000000ffff027224 */ /* 0x000fe200078e00ff */
[----:B------:R-:W-:Y:S01]  /*3e60*/  DMUL.RP R16, R24, R16 ;  /* 0x0000001018107228 */ /* 0x000fe20000008000 */
[----:B------:R-:W-:-:S04]  /*3e70*/  IADD3 R11, PT, PT, -R11, -0x43300000, RZ ;  /* 0xbcd000000b0b7810 */ /* 0x000fc80007ffe1ff */
[----:B------:R-:W-:-:S05]  /*3e80*/  DFMA R2, R20, -R2, R24 ;  /* 0x800000021402722b */ /* 0x000fca0000000018 */
[----:B------:R-:W-:-:S05]  /*3e90*/  LOP3.LUT R13, R17, R13, RZ, 0x3c, !PT ;  /* 0x0000000d110d7212 */ /* 0x000fca00078e3cff */
[----:B------:R-:W-:-:S04]  /*3ea0*/  FSETP.NEU.AND P0, PT, |R3|, R11, PT ;  /* 0x0000000b0300720b */ /* 0x000fc80003f0d200 */
[----:B------:R-:W-:Y:S02]  /*3eb0*/  FSEL R20, R16, R20, !P0 ;  /* 0x0000001410147208 */ /* 0x000fe40004000000 */
[----:B------:R-:W-:Y:S01]  /*3ec0*/  FSEL R21, R13, R21, !P0 ;  /* 0x000000150d157208 */ /* 0x000fe20004000000 */
[----:B------:R-:W-:Y:S06]  /*3ed0*/  BRA `(.L_x_54) ;  /* 0x0000000000547947 */ /* 0x000fec0003800000 */
.L_x_53:
[----:B------:R-:W-:-:S14]  /*3ee0*/  DSETP.NAN.AND P0, PT, R16, R16, PT ;  /* 0x000000101000722a */ /* 0x000fdc0003f08000 */
[----:B------:R-:W-:Y:S05]  /*3ef0*/  @P0 BRA `(.L_x_55) ;  /* 0x0000000000440947 */ /* 0x000fea0003800000 */
[----:B------:R-:W-:-:S14]  /*3f00*/  DSETP.NAN.AND P0, PT, R12, R12, PT ;  /* 0x0000000c0c00722a */ /* 0x000fdc0003f08000 */
[----:B------:R-:W-:Y:S05]  /*3f10*/  @P0 BRA `(.L_x_56) ;  /* 0x0000000000300947 */ /* 0x000fea0003800000 */
[----:B------:R-:W-:Y:S01]  /*3f20*/  ISETP.NE.AND P0, PT, R23, R26, PT ;  /* 0x0000001a1700720c */ /* 0x000fe20003f05270 */
[----:B------:R-:W-:Y:S02]  /*3f30*/  IMAD.MOV.U32 R20, RZ, RZ, 0x0 ;  /* 0x00000000ff147424 */ /* 0x000fe400078e00ff */
[----:B------:R-:W-:-:S10]  /*3f40*/  IMAD.MOV.U32 R21, RZ, RZ, -0x80000 ;  /* 0xfff80000ff157424 */ /* 0x000fd400078e00ff */
[----:B------:R-:W-:Y:S05]  /*3f50*/  @!P0 BRA `(.L_x_54) ;  /* 0x0000000000348947 */ /* 0x000fea0003800000 */
[----:B------:R-:W-:Y:S02]  /*3f60*/  ISETP.NE.AND P0, PT, R23, 0x7ff00000, PT ;  /* 0x7ff000001700780c */ /* 0x000fe40003f05270 */
[----:B------:R-:W-:Y:S02]  /*3f70*/  LOP3.LUT R21, R17, 0x80000000, R13, 0x48, !PT ;  /* 0x8000000011157812 */ /* 0x000fe400078e480d */
[----:B------:R-:W-:-:S13]  /*3f80*/  ISETP.EQ.OR P0, PT, R26, RZ, !P0 ;  /* 0x000000ff1a00720c */ /* 0x000fda0004702670 */
[----:B------:R-:W-:Y:S02]  /*3f90*/  @P0 LOP3.LUT R2, R21, 0x7ff00000, RZ, 0xfc, !PT ;  /* 0x7ff0000015020812 */ /* 0x000fe400078efcff */
[----:B------:R-:W-:Y:S01]  /*3fa0*/  @!P0 MOV R20, RZ ;  /* 0x000000ff00148202 */ /* 0x000fe20000000f00 */
[----:B------:R-:W-:Y:S02]  /*3fb0*/  @P0 IMAD.MOV.U32 R20, RZ, RZ, RZ ;  /* 0x000000ffff140224 */ /* 0x000fe400078e00ff */
[----:B------:R-:W-:Y:S01]  /*3fc0*/  @P0 IMAD.MOV.U32 R21, RZ, RZ, R2 ;  /* 0x000000ffff150224 */ /* 0x000fe200078e0002 */
[----:B------:R-:W-:Y:S06]  /*3fd0*/  BRA `(.L_x_54) ;  /* 0x0000000000147947 */ /* 0x000fec0003800000 */
.L_x_56:
[----:B------:R-:W-:Y:S01]  /*3fe0*/  LOP3.LUT R21, R13, 0x80000, RZ, 0xfc, !PT ;  /* 0x000800000d157812 */ /* 0x000fe200078efcff */
[----:B------:R-:W-:Y:S01]  /*3ff0*/  IMAD.MOV.U32 R20, RZ, RZ, R12 ;  /* 0x000000ffff147224 */ /* 0x000fe200078e000c */
[----:B------:R-:W-:Y:S06]  /*4000*/  BRA `(.L_x_54) ;  /* 0x0000000000087947 */ /* 0x000fec0003800000 */
.L_x_55:
[----:B------:R-:W-:Y:S02]  /*4010*/  LOP3.LUT R21, R17, 0x80000, RZ, 0xfc, !PT ;  /* 0x0008000011157812 */ /* 0x000fe400078efcff */
[----:B------:R-:W-:-:S07]  /*4020*/  MOV R20, R16 ;  /* 0x0000001000147202 */ /* 0x000fce0000000f00 */
.L_x_54:
[----:B------:R-:W-:Y:S05]  /*4030*/  BSYNC.RECONVERGENT B1 ;  /* 0x0000000000017941 */ /* 0x000fea0003800200 */
.L_x_52:
[----:B------:R-:W-:Y:S02]  /*4040*/  HFMA2 R3, -RZ, RZ, 0, 0 ;  /* 0x00000000ff037431 */ /* 0x000fe400000001ff */
[----:B------:R-:W-:Y:S02]  /*4050*/  IMAD.MOV.U32 R2, RZ, RZ, R4 ;  /* 0x000000ffff027224 */ /* 0x000fe400078e0004 */
[----:B------:R-:W-:Y:S02]  /*4060*/  IMAD.MOV.U32 R12, RZ, RZ, R20 ;  /* 0x000000ffff0c7224 */ /* 0x000fe400078e0014 */
[----:B------:R-:W-:Y:S01]  /*4070*/  IMAD.MOV.U32 R13, RZ, RZ, R21 ;  /* 0x000000ffff0d7224 */ /* 0x000fe200078e0015 */
[----:B------:R-:W-:Y:S06]  /*4080*/  RET.REL.NODEC R2 `(process_image) ;  /* 0xffffffbc02dc7950 */ /* 0x000fec0003c3ffff */
        .weak           $__internal_1_$__cuda_sm3x_div_rn_noftz_f32_slowpath
        .type           $__internal_1_$__cuda_sm3x_div_rn_noftz_f32_slowpath,@function
        .size           $__internal_1_$__cuda_sm3x_div_rn_noftz_f32_slowpath,(.L_x_70 - $__internal_1_$__cuda_sm3x_div_rn_noftz_f32_slowpath)
$__internal_1_$__cuda_sm3x_div_rn_noftz_f32_slowpath:
[--C-:B------:R-:W-:Y:S01]  /*4090*/  SHF.R.U32.HI R12, RZ, 0x17, R11.reuse ;  /* 0x00000017ff0c7819 */ /* 0x100fe2000001160b */
[----:B------:R-:W-:Y:S01]  /*40a0*/  BSSY.RECONVERGENT B0, `(.L_x_57) ;  /* 0x0000063000007945 */ /* 0x000fe20003800200 */
[----:B------:R-:W-:Y:S01]  /*40b0*/  SHF.R.U32.HI R17, RZ, 0x17, R0 ;  /* 0x00000017ff117819 */ /* 0x000fe20000011600 */
[----:B------:R-:W-:Y:S01]  /*40c0*/  IMAD.MOV.U32 R19, RZ, RZ, R11 ;  /* 0x000000ffff137224 */ /* 0x000fe200078e000b */
[----:B------:R-:W-:Y:S02]  /*40d0*/  LOP3.LUT R12, R12, 0xff, RZ, 0xc0, !PT ;  /* 0x000000ff0c0c7812 */ /* 0x000fe400078ec0ff */
[----:B------:R-:W-:-:S03]  /*40e0*/  LOP3.LUT R17, R17, 0xff, RZ, 0xc0, !PT ;  /* 0x000000ff11117812 */ /* 0x000fc600078ec0ff */
[----:B------:R-:W-:Y:S02]  /*40f0*/  VIADD R15, R12, 0xffffffff ;  /* 0xffffffff0c0f7836 */ /* 0x000fe40000000000 */
[----:B------:R-:W-:-:S03]  /*4100*/  VIADD R18, R17, 0xffffffff ;  /* 0xffffffff11127836 */ /* 0x000fc60000000000 */
[----:B------:R-:W-:-:S04]  /*4110*/  ISETP.GT.U32.AND P0, PT, R15, 0xfd, PT ;  /* 0x000000fd0f00780c */ /* 0x000fc80003f04070 */
[----:B------:R-:W-:-:S13]  /*4120*/  ISETP.GT.U32.OR P0, PT, R18, 0xfd, P0 ;  /* 0x000000fd1200780c */ /* 0x000fda0000704470 */
[----:B------:R-:W-:Y:S01]  /*4130*/  @!P0 MOV R13, RZ ;  /* 0x000000ff000d8202 */ /* 0x000fe20000000f00 */
[----:B------:R-:W-:Y:S06]  /*4140*/  @!P0 BRA `(.L_x_58) ;  /* 0x00000000005c8947 */ /* 0x000fec0003800000 */
[----:B------:R-:W-:Y:S02]  /*4150*/  FSETP.GTU.FTZ.AND P0, PT, |R0|, +INF , PT ;  /* 0x7f8000000000780b */ /* 0x000fe40003f1c200 */
[----:B------:R-:W-:-:S04]  /*4160*/  FSETP.GTU.FTZ.AND P1, PT, |R11|, +INF , PT ;  /* 0x7f8000000b00780b */ /* 0x000fc80003f3c200 */
[----:B------:R-:W-:-:S13]  /*4170*/  PLOP3.LUT P0, PT, P0, P1, PT, 0xf8, 0x8f ;  /* 0x00000000008f781c */ /* 0x000fda0000703f70 */
[----:B------:R-:W-:Y:S05]  /*4180*/  @P0 BRA `(.L_x_59) ;  /* 0x00000004004c0947 */ /* 0x000fea0003800000 */
[----:B------:R-:W-:-:S13]  /*4190*/  LOP3.LUT P0, RZ, R19, 0x7fffffff, R0, 0xc8, !PT ;  /* 0x7fffffff13ff7812 */ /* 0x000fda000780c800 */
[----:B------:R-:W-:Y:S05]  /*41a0*/  @!P0 BRA `(.L_x_60) ;  /* 0x00000004003c8947 */ /* 0x000fea0003800000 */
[C---:B------:R-:W-:Y:S02]  /*41b0*/  FSETP.NEU.FTZ.AND P1, PT, |R0|.reuse, +INF , PT ;  /* 0x7f8000000000780b */ /* 0x040fe40003f3d200 */
[----:B------:R-:W-:Y:S02]  /*41c0*/  FSETP.NEU.FTZ.AND P2, PT, |R11|, +INF , PT ;  /* 0x7f8000000b00780b */ /* 0x000fe40003f5d200 */
[----:B------:R-:W-:-:S11]  /*41d0*/  FSETP.NEU.FTZ.AND P0, PT, |R0|, +INF , PT ;  /* 0x7f8000000000780b */ /* 0x000fd60003f1d200 */
[----:B------:R-:W-:Y:S05]  /*41e0*/  @!P2 BRA !P1, `(.L_x_60) ;  /* 0x00000004002ca947 */ /* 0x000fea0004800000 */
[----:B------:R-:W-:-:S04]  /*41f0*/  LOP3.LUT P1, RZ, R0, 0x7fffffff, RZ, 0xc0, !PT ;  /* 0x7fffffff00ff7812 */ /* 0x000fc8000782c0ff */
[----:B------:R-:W-:-:S13]  /*4200*/  PLOP3.LUT P1, PT, P2, P1, PT, 0x2f, 0xf2 ;  /* 0x0000000000f2781c */ /* 0x000fda0001722577 */
[----:B------:R-:W-:Y:S05]  /*4210*/  @P1 BRA `(.L_x_61) ;  /* 0x0000000400181947 */ /* 0x000fea0003800000 */
[----:B------:R-:W-:-:S04]  /*4220*/  LOP3.LUT P1, RZ, R19, 0x7fffffff, RZ, 0xc0, !PT ;  /* 0x7fffffff13ff7812 */ /* 0x000fc8000782c0ff */
[----:B------:R-:W-:-:S13]  /*4230*/  PLOP3.LUT P0, PT, P0, P1, PT, 0x2f, 0xf2 ;  /* 0x0000000000f2781c */ /* 0x000fda0000702577 */
[----:B------:R-:W-:Y:S05]  /*4240*/  @P0 BRA `(.L_x_62) ;  /* 0x0000000400000947 */ /* 0x000fea0003800000 */
[----:B------:R-:W-:Y:S02]  /*4250*/  ISETP.GE.AND P0, PT, R18, RZ, PT ;  /* 0x000000ff1200720c */ /* 0x000fe40003f06270 */
[----:B------:R-:W-:-:S11]  /*4260*/  ISETP.GE.AND P1, PT, R15, RZ, PT ;  /* 0x000000ff0f00720c */ /* 0x000fd60003f26270 */
[----:B------:R-:W-:Y:S02]  /*4270*/  @P0 IMAD.MOV.U32 R13, RZ, RZ, RZ ;  /* 0x000000ffff0d0224 */ /* 0x000fe400078e00ff */
[----:B------:R-:W-:Y:S01]  /*4280*/  @!P0 FFMA R0, R0, 1.84467440737095516160e+19, RZ ;  /* 0x5f80000000008823 */ /* 0x000fe200000000ff */
[----:B------:R-:W-:Y:S02]  /*4290*/  @!P0 IMAD.MOV.U32 R13, RZ, RZ, -0x40 ;  /* 0xffffffc0ff0d8424 */ /* 0x000fe400078e00ff */
[----:B------:R-:W-:Y:S02]  /*42a0*/  @!P1 FFMA R19, R11, 1.84467440737095516160e+19, RZ ;  /* 0x5f8000000b139823 */ /* 0x000fe400000000ff */
[----:B------:R-:W-:-:S07]  /*42b0*/  @!P1 VIADD R13, R13, 0x40 ;  /* 0x000000400d0d9836 */ /* 0x000fce0000000000 */
.L_x_58:
[----:B------:R-:W-:Y:S01]  /*42c0*/  LEA R18, R12, 0xc0800000, 0x17 ;  /* 0xc08000000c127811 */ /* 0x000fe200078eb8ff */
[----:B------:R-:W-:Y:S01]  /*42d0*/  VIADD R17, R17, 0xffffff81 ;  /* 0xffffff8111117836 */ /* 0x000fe20000000000 */
[----:B------:R-:W-:Y:S02]  /*42e0*/  BSSY.RECONVERGENT B1, `(.L_x_63) ;  /* 0x0000035000017945 */ /* 0x000fe40003800200 */
[----:B------:R-:W-:Y:S01]  /*42f0*/  IADD3 R23, PT, PT, -R18, R19, RZ ;  /* 0x0000001312177210 */ /* 0x000fe20007ffe1ff */
[----:B------:R-:W-:-:S03]  /*4300*/  IMAD R0, R17, -0x800000, R0 ;  /* 0xff80000011007824 */ /* 0x000fc600078e0200 */
[----:B------:R-:W0:Y:S01]  /*4310*/  MUFU.RCP R18, R23 ;  /* 0x0000001700127308 */ /* 0x000e220000001000 */
[----:B------:R-:W-:-:S04]  /*4320*/  FADD.FTZ R15, -R23, -RZ ;  /* 0x800000ff170f7221 */ /* 0x000fc80000010100 */
[----:B0-----:R-:W-:-:S04]  /*4330*/  FFMA R19, R18, R15, 1 ;  /* 0x3f80000012137423 */ /* 0x001fc8000000000f */
[----:B------:R-:W-:-:S04]  /*4340*/  FFMA R19, R18, R19, R18 ;  /* 0x0000001312137223 */ /* 0x000fc80000000012 */
[----:B------:R-:W-:-:S04]  /*4350*/  FFMA R18, R0, R19, RZ ;  /* 0x0000001300127223 */ /* 0x000fc800000000ff */
[----:B------:R-:W-:-:S04]  /*4360*/  FFMA R20, R15, R18, R0 ;  /* 0x000000120f147223 */ /* 0x000fc80000000000 */
[----:B------:R-:W-:Y:S01]  /*4370*/  FFMA R20, R19, R20, R18 ;  /* 0x0000001413147223 */ /* 0x000fe20000000012 */
[----:B------:R-:W-:-:S03]  /*4380*/  IADD3 R18, PT, PT, R17, 0x7f, -R12 ;  /* 0x0000007f11127810 */ /* 0x000fc60007ffe80c */
[----:B------:R-:W-:Y:S02]  /*4390*/  FFMA R15, R15, R20, R0 ;  /* 0x000000140f0f7223 */ /* 0x000fe40000000000 */
[----:B------:R-:W-:Y:S02]  /*43a0*/  IMAD.IADD R13, R18, 0x1, R13 ;  /* 0x00000001120d7824 */ /* 0x000fe400078e020d */
[----:B------:R-:W-:-:S05]  /*43b0*/  FFMA R0, R19, R15, R20 ;  /* 0x0000000f13007223 */ /* 0x000fca0000000014 */
[----:B------:R-:W-:-:S04]  /*43c0*/  SHF.R.U32.HI R12, RZ, 0x17, R0 ;  /* 0x00000017ff0c7819 */ /* 0x000fc80000011600 */
[----:B------:R-:W-:-:S05]  /*43d0*/  LOP3.LUT R12, R12, 0xff, RZ, 0xc0, !PT ;  /* 0x000000ff0c0c7812 */ /* 0x000fca00078ec0ff */
[----:B------:R-:W-:-:S05]  /*43e0*/  IMAD.IADD R12, R12, 0x1, R13 ;  /* 0x000000010c0c7824 */ /* 0x000fca00078e020d */
[----:B------:R-:W-:-:S04]  /*43f0*/  IADD3 R17, PT, PT, R12, -0x1, RZ ;  /* 0xffffffff0c117810 */ /* 0x000fc80007ffe0ff */
[----:B------:R-:W-:-:S13]  /*4400*/  ISETP.GE.U32.AND P0, PT, R17, 0xfe, PT ;  /* 0x000000fe1100780c */ /* 0x000fda0003f06070 */
[----:B------:R-:W-:Y:S05]  /*4410*/  @!P0 BRA `(.L_x_64) ;  /* 0x0000000000808947 */ /* 0x000fea0003800000 */
[----:B------:R-:W-:-:S13]  /*4420*/  ISETP.GT.AND P0, PT, R12, 0xfe, PT ;  /* 0x000000fe0c00780c */ /* 0x000fda0003f04270 */
[----:B------:R-:W-:Y:S05]  /*4430*/  @P0 BRA `(.L_x_65) ;  /* 0x00000000006c0947 */ /* 0x000fea0003800000 */
[----:B------:R-:W-:-:S13]  /*4440*/  ISETP.GE.AND P0, PT, R12, 0x1, PT ;  /* 0x000000010c00780c */ /* 0x000fda0003f06270 */
[----:B------:R-:W-:Y:S05]  /*4450*/  @P0 BRA `(.L_x_66) ;  /* 0x0000000000740947 */ /* 0x000fea0003800000 */
[----:B------:R-:W-:Y:S02]  /*4460*/  ISETP.GE.AND P0, PT, R12, -0x18, PT ;  /* 0xffffffe80c00780c */ /* 0x000fe40003f06270 */
[----:B------:R-:W-:-:S11]  /*4470*/  LOP3.LUT R0, R0, 0x80000000, RZ, 0xc0, !PT ;  /* 0x8000000000007812 */ /* 0x000fd600078ec0ff */
[----:B------:R-:W-:Y:S05]  /*4480*/  @!P0 BRA `(.L_x_66) ;  /* 0x0000000000688947 */ /* 0x000fea0003800000 */
[CCC-:B------:R-:W-:Y:S01]  /*4490*/  FFMA.RZ R13, R19.reuse, R15.reuse, R20.reuse ;  /* 0x0000000f130d7223 */ /* 0x1c0fe2000000c014 */
[CCC-:B------:R-:W-:Y:S01]  /*44a0*/  FFMA.RP R17, R19.reuse, R15.reuse, R20.reuse ;  /* 0x0000000f13117223 */ /* 0x1c0fe20000008014 */
[----:B------:R-:W-:Y:S01]  /*44b0*/  FFMA.RM R20, R19, R15, R20 ;  /* 0x0000000f13147223 */ /* 0x000fe20000004014 */
[C---:B------:R-:W-:Y:S01]  /*44c0*/  VIADD R15, R12.reuse, 0x20 ;  /* 0x000000200c0f7836 */ /* 0x040fe20000000000 */
[C---:B------:R-:W-:Y:S02]  /*44d0*/  ISETP.NE.AND P2, PT, R12.reuse, RZ, PT ;  /* 0x000000ff0c00720c */ /* 0x040fe40003f45270 */
[----:B------:R-:W-:Y:S02]  /*44e0*/  LOP3.LUT R13, R13, 0x7fffff, RZ, 0xc0, !PT ;  /* 0x007fffff0d0d7812 */ /* 0x000fe400078ec0ff */
[----:B------:R-:W-:Y:S01]  /*44f0*/  ISETP.NE.AND P1, PT, R12, RZ, PT ;  /* 0x000000ff0c00720c */ /* 0x000fe20003f25270 */
[----:B------:R-:W-:Y:S01]  /*4500*/  IMAD.MOV R12, RZ, RZ, -R12 ;  /* 0x000000ffff0c7224 */ /* 0x000fe200078e0a0c */
[----:B------:R-:W-:-:S02]  /*4510*/  LOP3.LUT R18, R13, 0x800000, RZ, 0xfc, !PT ;  /* 0x008000000d127812 */ /* 0x000fc400078efcff */
[----:B------:R-:W-:Y:S02]  /*4520*/  FSETP.NEU.FTZ.AND P0, PT, R17, R20, PT ;  /* 0x000000141100720b */ /* 0x000fe40003f1d000 */
[----:B------:R-:W-:Y:S02]  /*4530*/  SHF.L.U32 R15, R18, R15, RZ ;  /* 0x0000000f120f7219 */ /* 0x000fe400000006ff */
[----:B------:R-:W-:Y:S02]  /*4540*/  SEL R13, R12, RZ, P2 ;  /* 0x000000ff0c0d7207 */ /* 0x000fe40001000000 */
[----:B------:R-:W-:Y:S02]  /*4550*/  ISETP.NE.AND P1, PT, R15, RZ, P1 ;  /* 0x000000ff0f00720c */ /* 0x000fe40000f25270 */
[----:B------:R-:W-:Y:S02]  /*4560*/  SHF.R.U32.HI R15, RZ, R13, R18 ;  /* 0x0000000dff0f7219 */ /* 0x000fe40000011612 */
[----:B------:R-:W-:-:S02]  /*4570*/  PLOP3.LUT P0, PT, P0, P1, PT, 0xf8, 0x8f ;  /* 0x00000000008f781c */ /* 0x000fc40000703f70 */
[----:B------:R-:W-:Y:S02]  /*4580*/  SHF.R.U32.HI R13, RZ, 0x1, R15 ;  /* 0x00000001ff0d7819 */ /* 0x000fe4000001160f */
[----:B------:R-:W-:-:S04]  /*4590*/  SEL R12, RZ, 0x1, !P0 ;  /* 0x00000001ff0c7807 */ /* 0x000fc80004000000 */
[----:B------:R-:W-:-:S04]  /*45a0*/  LOP3.LUT R12, R12, 0x1, R13, 0xf8, !PT ;  /* 0x000000010c0c7812 */ /* 0x000fc800078ef80d */
[----:B------:R-:W-:-:S05]  /*45b0*/  LOP3.LUT R12, R12, R15, RZ, 0xc0, !PT ;  /* 0x0000000f0c0c7212 */ /* 0x000fca00078ec0ff */
[----:B------:R-:W-:-:S05]  /*45c0*/  IMAD.IADD R13, R13, 0x1, R12 ;  /* 0x000000010d0d7824 */ /* 0x000fca00078e020c */
[----:B------:R-:W-:Y:S01]  /*45d0*/  LOP3.LUT R0, R13, R0, RZ, 0xfc, !PT ;  /* 0x000000000d007212 */ /* 0x000fe200078efcff */
[----:B------:R-:W-:Y:S06]  /*45e0*/  BRA `(.L_x_66) ;  /* 0x0000000000107947 */ /* 0x000fec0003800000 */
.L_x_65:
[----:B------:R-:W-:-:S04]  /*45f0*/  LOP3.LUT R0, R0, 0x80000000, RZ, 0xc0, !PT ;  /* 0x8000000000007812 */ /* 0x000fc800078ec0ff */
[----:B------:R-:W-:Y:S01]  /*4600*/  LOP3.LUT R0, R0, 0x7f800000, RZ, 0xfc, !PT ;  /* 0x7f80000000007812 */ /* 0x000fe200078efcff */
[----:B------:R-:W-:Y:S06]  /*4610*/  BRA `(.L_x_66) ;  /* 0x0000000000047947 */ /* 0x000fec0003800000 */
.L_x_64:
[----:B------:R-:W-:-:S07]  /*4620*/  LEA R0, R13, R0, 0x17 ;  /* 0x000000000d007211 */ /* 0x000fce00078eb8ff */
.L_x_66:
[----:B------:R-:W-:Y:S05]  /*4630*/  BSYNC.RECONVERGENT B1 ;  /* 0x0000000000017941 */ /* 0x000fea0003800200 */
.L_x_63:
[----:B------:R-:W-:Y:S05]  /*4640*/  BRA `(.L_x_67) ;  /* 0x0000000000207947 */ /* 0x000fea0003800000 */
.L_x_62:
[----:B------:R-:W-:-:S04]  /*4650*/  LOP3.LUT R0, R19, 0x80000000, R0, 0x48, !PT ;  /* 0x8000000013007812 */ /* 0x000fc800078e4800 */
[----:B------:R-:W-:Y:S01]  /*4660*/  LOP3.LUT R0, R0, 0x7f800000, RZ, 0xfc, !PT ;  /* 0x7f80000000007812 */ /* 0x000fe200078efcff */
[----:B------:R-:W-:Y:S06]  /*4670*/  BRA `(.L_x_67) ;  /* 0x0000000000147947 */ /* 0x000fec0003800000 */
.L_x_61:
[----:B------:R-:W-:Y:S01]  /*4680*/  LOP3.LUT R0, R19, 0x80000000, R0, 0x48, !PT ;  /* 0x8000000013007812 */ /* 0x000fe200078e4800 */
[----:B------:R-:W-:Y:S06]  /*4690*/  BRA `(.L_x_67) ;  /* 0x00000000000c7947 */ /* 0x000fec0003800000 */
.L_x_60:
[----:B------:R-:W0:Y:S01]  /*46a0*/  MUFU.RSQ R0, -QNAN ;  /* 0xffc0000000007908 */ /* 0x000e220000001400 */
[----:B------:R-:W-:Y:S05]  /*46b0*/  BRA `(.L_x_67) ;  /* 0x0000000000047947 */ /* 0x000fea0003800000 */
.L_x_59:
[----:B------:R-:W-:-:S07]  /*46c0*/  FADD.FTZ R0, R0, R11 ;  /* 0x0000000b00007221 */ /* 0x000fce0000010000 */
.L_x_67:
[----:B------:R-:W-:Y:S05]  /*46d0*/  BSYNC.RECONVERGENT B0 ;  /* 0x0000000000007941 */ /* 0x000fea0003800200 */
.L_x_57:
[----:B------:R-:W-:Y:S02]  /*46e0*/  IMAD.MOV.U32 R12, RZ, RZ, R4 ;  /* 0x000000ffff0c7224 */ /* 0x000fe400078e0004 */
[----:B------:R-:W-:-:S04]  /*46f0*/  IMAD.MOV.U32 R13, RZ, RZ, 0x0 ;  /* 0x00000000ff0d7424 */ /* 0x000fc800078e00ff */
[----:B0-----:R-:W-:Y:S05]  /*4700*/  RET.REL.NODEC R12 `(process_image) ;  /* 0xffffffb80c3c7950 */ /* 0x001fea0003c3ffff */
.L_x_68:
[----:B------:R-:W-:-:S00]  /*4710*/  BRA `(.L_x_68) ;  /* 0xfffffffc00fc7947 */ /* 0x000fc0000383ffff */
[----:B------:R-:W-:-:S00]  /*4720*/  NOP ;  /* 0x0000000000007918 */ /* 0x000fc00000000000 */
        /* <DEDUP_REMOVED lines=13> */
.L_x_70:


//--------------------- .nv.global.init           --------------------------
	.section	.nv.global.init,"aw",@progbits
	.align	4
.nv.global.init:
	.type		__cudart_i2opi_f,@object
	.size		__cudart_i2opi_f,(.L_0 - __cudart_i2opi_f)
__cudart_i2opi_f:
        /*0000*/ 	.byte	0x41, 0x90, 0x43, 0x3c, 0x99, 0x95, 0x62, 0xdb, 0xc0, 0xdd, 0x34, 0xf5, 0xd1, 0x57, 0x27, 0xfc
        /*0010*/ 	.byte	0x29, 0x15, 0x44, 0x4e, 0x6e, 0x83, 0xf9, 0xa2
.L_0:


//--------------------- .nv.shared.reserved.0     --------------------------
	.section	.nv.shared.reserved.0,"aw",@nobits
	.weak		__nv_reservedSMEM_offset_0_alias
	.size		__nv_reservedSMEM_offset_0_alias, 0, 64
	.other		__nv_reservedSMEM_offset_0_alias,@"STO_CUDA_RESERVED_SHARED STV_DEFAULT"
__nv_reservedSMEM_offset_0_alias:
	.zero		0
	.zero		64


//--------------------- .nv.constant0.process_image --------------------------
	.section	.nv.constant0.process_image,"a",@progbits
	.sectionflags	@""
	.align	4
.nv.constant0.process_image:
	.zero		944


//--------------------- SYMBOLS --------------------------

	.type		.nv.reservedSmem.offset0,@object
	.size		.nv.reservedSmem.offset0,0x4
